// auto-generated by cutlass_sweep.gemm — config: {"arch": "sm_100", "cluster_m": 2, "cluster_n": 2, "dtype": "mxfp4", "dtype_b": "mxfp4", "layout": "nt", "stages": 0, "tile_k": 128, "tile_m": 256, "tile_n": 64}
#include "cutlass/cutlass.h"
#include "cutlass/gemm/collective/collective_builder.hpp"
#include "cutlass/gemm/device/gemm_universal_adapter.h"
#include "cutlass/gemm/kernel/gemm_universal.hpp"
#include "cutlass/epilogue/collective/collective_builder.hpp"

using ElemA = cutlass::mx_float4_t<cutlass::float_e2m1_t>;
using ElemB = cutlass::mx_float4_t<cutlass::float_e2m1_t>;
using ElemCD = cutlass::bfloat16_t;
using Acc  = float;
using TileShape    = cute::Shape<cute::_256, cute::_64, cute::_128>;
using ClusterShape = cute::Shape<cute::_2, cute::_2, cute::_1>;

using CollectiveEpilogue = typename cutlass::epilogue::collective::CollectiveBuilder<
    cutlass::arch::Sm100, cutlass::arch::OpClassTensorOp,
    TileShape, ClusterShape,
    cutlass::epilogue::collective::EpilogueTileAuto,
    Acc, Acc,
    ElemCD, cutlass::layout::RowMajor, 128 / cutlass::sizeof_bits<ElemCD>::value,
    ElemCD, cutlass::layout::RowMajor, 128 / cutlass::sizeof_bits<ElemCD>::value,
    cutlass::epilogue::collective::EpilogueScheduleAuto
  >::CollectiveOp;

using CollectiveMainloop = typename cutlass::gemm::collective::CollectiveBuilder<
    cutlass::arch::Sm100, cutlass::arch::OpClassBlockScaledTensorOp,
    ElemA, cutlass::layout::RowMajor, 32,
    ElemB, cutlass::layout::ColumnMajor, 32,
    Acc,
    TileShape, ClusterShape,
    cutlass::gemm::collective::StageCountAutoCarveout<static_cast<int>(sizeof(typename CollectiveEpilogue::SharedStorage))>,
    cutlass::gemm::collective::KernelScheduleAuto
  >::CollectiveOp;

using GemmKernel = cutlass::gemm::kernel::GemmUniversal<
    cute::Shape<int,int,int,int>,
    CollectiveMainloop,
    CollectiveEpilogue
>;
using Gemm = cutlass::gemm::device::GemmUniversalAdapter<GemmKernel>;

// Force the device kernel symbol into the cubin without needing a host main.
auto* _anchor = &cutlass::device_kernel<GemmKernel>;


// ===== COMPILED SASS (sm_100a) =====

	.target	sm_100a

	.elftype	@"ET_EXEC"


//--------------------- .note.nv.tkinfo           --------------------------
	.section	.note.nv.tkinfo,"",@"SHT_NOTE"
	.sectionflags	@"SHF_NOTE_NV_TKINFO"
	.tkinfo
        /*0018*/ 	.word	0x00000002
        /*0030*/ 	.string	""
        /*0030*/ 	.string	"ptxas"
        /*0030*/ 	.string	"Cuda compilation tools, release 13.0, V13.0.88"
        /*0030*/ 	.string	"Build cuda_13.0.r13.0/compiler.36424714_0"
        /*0030*/ 	.string	"-arch sm_100a -m 64 "



//--------------------- .note.nv.cuinfo           --------------------------
	.section	.note.nv.cuinfo,"",@"SHT_NOTE"
	.sectionflags	@"SHF_NOTE_NV_CUINFO"
        /*0018*/ 	.short	0x0002
        /*001a*/ 	.short	0x0064
        /*001c*/ 	.short	0x0082
	.zero		2


//--------------------- .nv.info                  --------------------------
	.section	.nv.info,"",@"SHT_CUDA_INFO"
	.align	4


	//----- nvinfo : EIATTR_REGCOUNT
	.align		4
        /*0000*/ 	.byte	0x04, 0x2f
        /*0002*/ 	.short	(.L_19 - .L_18)
	.align		4
.L_18:
        /*0004*/ 	.word	index@(_ZN7cutlass13device_kernelINS_4gemm6kernel13GemmUniversalIN4cute5tupleIJiiiiEEENS1_10collective13CollectiveMmaINS1_46MainloopSm100TmaUmmaWarpSpecializedBlockScaledILi18ELi2ELi2ENS5_IJNS4_1CILi2EEESB_NSA_ILi1EEEEEEEENS5_IJNSA_ILi256EEENSA_ILi64EEENSA_ILi128EEEEEENS5_IJNS_12float_e2m1_tENS_13float_ue8m0_tEEEENS5_IJNS5_IJlSC_lEEENS4_6LayoutINS5_IJNS5_IJNS5_IJNSA_ILi32EEENSA_ILi4EEEEEEiEEESR_NS5_IJSC_iEEEEEENS5_IJNS5_IJNS5_IJNSA_ILi16EEESP_EEEiEEENS5_IJNS5_IJNSA_ILi0EEESC_EEENSA_ILi512EEEEEENS5_IJSX_iEEEEEEEEEEESL_S14_NS4_8TiledMMAINS4_8MMA_AtomIJNS4_23SM100_MMA_MXF4_2x1SM_SSISJ_SJ_fSK_Li256ELi64ELi32ELNS4_4UMMA5MajorE0ELS19_0ELNS18_7ScaleInE0ELS1A_0EEEEEENSN_INS5_IJSC_SC_SC_EEENS5_IJSX_SX_SX_EEEEENS5_IJNS4_10UnderscoreES1G_S1G_EEEEENS5_IJNS4_28SM100_TMA_2SM_LOAD_MULTICASTES1J_EEENS5_IJNS4_14ComposedLayoutINS4_7SwizzleILi2ELi4ELi3EEENS4_18smem_ptr_flag_bitsILi4EEENSN_INS5_IJNSA_ILi8EEESH_EEENS5_IJSH_SC_EEEEEEENSN_INS5_IJNS5_IJNS5_IJSQ_SC_EEENS5_IJSO_SB_EEEEEESC_NS5_IJSB_SC_EEEEEENS5_IJNS5_IJNS5_IJSV_SZ_EEESY_EEESX_NS5_IJSB_SZ_EEEEEEEEEEEvNS4_8identityENS5_IJNS4_18SM100_TMA_2SM_LOADES1J_EEES25_vS26_EENS_8epilogue10collective18CollectiveEpilogueINS2A_23Sm100TmaWarpSpecializedILi3ELi2ELi32ELb1ELb0EEEJNS5_IJSH_SG_SH_EEENS5_IJNSN_ISH_SC_EENSN_ISO_SC_EEEEENS_10bfloat16_tESM_S2J_SM_NS2A_6fusion15FusionCallbacksIS2E_NS2K_17LinearCombinationIS2J_fS2J_fLNS_15FloatRoundStyleE2EEES2F_S2I_JEEENS4_5SM1004TMEM4LOAD26SM100_TMEM_LOAD_32dp32b32xENS4_13SM90_TMA_LOADENS1L_IS1N_NS1O_ILi16EEENSN_INS5_IJS1Q_SO_EEENS5_IJSO_SC_EEEEEEENS4_39AutoVectorizingCopyWithAssumedAlignmentILi128EEENS4_14SM90_TMA_STOREES2Z_S31_S31_EEEvvEEEEvNT_6ParamsE)
        /*0008*/ 	.word	0x0000007a


	//----- nvinfo : EIATTR_FRAME_SIZE
	.align		4
.L_19:
        /*000c*/ 	.byte	0x04, 0x11
        /*000e*/ 	.short	(.L_21 - .L_20)
	.align		4
.L_20:
        /*0010*/ 	.word	index@($__internal_2_$__cuda_sm10x_tcgen05_guardrail_trap_unallocated_columns_being_dealloced)
        /*0014*/ 	.word	0x00000000


	//----- nvinfo : EIATTR_FRAME_SIZE
	.align		4
.L_21:
        /*0018*/ 	.byte	0x04, 0x11
        /*001a*/ 	.short	(.L_23 - .L_22)
	.align		4
.L_22:
        /*001c*/ 	.word	index@($__internal_1_$__cuda_sm10x_tcgen05_guardrail_trap_phase_invalid_during_alloc)
        /*0020*/ 	.word	0x00000000


	//----- nvinfo : EIATTR_FRAME_SIZE
	.align		4
.L_23:
        /*0024*/ 	.byte	0x04, 0x11
        /*0026*/ 	.short	(.L_25 - .L_24)
	.align		4
.L_24:
        /*0028*/ 	.word	index@($__internal_0_$__cuda_sm10x_tcgen05_guardrail_trap_col_being_dealloced_not_returned_by_alloc)
        /*002c*/ 	.word	0x00000000


	//----- nvinfo : EIATTR_FRAME_SIZE
	.align		4
.L_25:
        /*0030*/ 	.byte	0x04, 0x11
        /*0032*/ 	.short	(.L_27 - .L_26)
	.align		4
.L_26:
        /*0034*/ 	.word	index@(_ZN7cutlass13device_kernelINS_4gemm6kernel13GemmUniversalIN4cute5tupleIJiiiiEEENS1_10collective13CollectiveMmaINS1_46MainloopSm100TmaUmmaWarpSpecializedBlockScaledILi18ELi2ELi2ENS5_IJNS4_1CILi2EEESB_NSA_ILi1EEEEEEEENS5_IJNSA_ILi256EEENSA_ILi64EEENSA_ILi128EEEEEENS5_IJNS_12float_e2m1_tENS_13float_ue8m0_tEEEENS5_IJNS5_IJlSC_lEEENS4_6LayoutINS5_IJNS5_IJNS5_IJNSA_ILi32EEENSA_ILi4EEEEEEiEEESR_NS5_IJSC_iEEEEEENS5_IJNS5_IJNS5_IJNSA_ILi16EEESP_EEEiEEENS5_IJNS5_IJNSA_ILi0EEESC_EEENSA_ILi512EEEEEENS5_IJSX_iEEEEEEEEEEESL_S14_NS4_8TiledMMAINS4_8MMA_AtomIJNS4_23SM100_MMA_MXF4_2x1SM_SSISJ_SJ_fSK_Li256ELi64ELi32ELNS4_4UMMA5MajorE0ELS19_0ELNS18_7ScaleInE0ELS1A_0EEEEEENSN_INS5_IJSC_SC_SC_EEENS5_IJSX_SX_SX_EEEEENS5_IJNS4_10UnderscoreES1G_S1G_EEEEENS5_IJNS4_28SM100_TMA_2SM_LOAD_MULTICASTES1J_EEENS5_IJNS4_14ComposedLayoutINS4_7SwizzleILi2ELi4ELi3EEENS4_18smem_ptr_flag_bitsILi4EEENSN_INS5_IJNSA_ILi8EEESH_EEENS5_IJSH_SC_EEEEEEENSN_INS5_IJNS5_IJNS5_IJSQ_SC_EEENS5_IJSO_SB_EEEEEESC_NS5_IJSB_SC_EEEEEENS5_IJNS5_IJNS5_IJSV_SZ_EEESY_EEESX_NS5_IJSB_SZ_EEEEEEEEEEEvNS4_8identityENS5_IJNS4_18SM100_TMA_2SM_LOADES1J_EEES25_vS26_EENS_8epilogue10collective18CollectiveEpilogueINS2A_23Sm100TmaWarpSpecializedILi3ELi2ELi32ELb1ELb0EEEJNS5_IJSH_SG_SH_EEENS5_IJNSN_ISH_SC_EENSN_ISO_SC_EEEEENS_10bfloat16_tESM_S2J_SM_NS2A_6fusion15FusionCallbacksIS2E_NS2K_17LinearCombinationIS2J_fS2J_fLNS_15FloatRoundStyleE2EEES2F_S2I_JEEENS4_5SM1004TMEM4LOAD26SM100_TMEM_LOAD_32dp32b32xENS4_13SM90_TMA_LOADENS1L_IS1N_NS1O_ILi16EEENSN_INS5_IJS1Q_SO_EEENS5_IJSO_SC_EEEEEEENS4_39AutoVectorizingCopyWithAssumedAlignmentILi128EEENS4_14SM90_TMA_STOREES2Z_S31_S31_EEEvvEEEEvNT_6ParamsE)
        /*0038*/ 	.word	0x00000000


	//----- nvinfo : EIATTR_MIN_STACK_SIZE
	.align		4
.L_27:
        /*003c*/ 	.byte	0x04, 0x12
        /*003e*/ 	.short	(.L_29 - .L_28)
	.align		4
.L_28:
        /*0040*/ 	.word	index@(_ZN7cutlass13device_kernelINS_4gemm6kernel13GemmUniversalIN4cute5tupleIJiiiiEEENS1_10collective13CollectiveMmaINS1_46MainloopSm100TmaUmmaWarpSpecializedBlockScaledILi18ELi2ELi2ENS5_IJNS4_1CILi2EEESB_NSA_ILi1EEEEEEEENS5_IJNSA_ILi256EEENSA_ILi64EEENSA_ILi128EEEEEENS5_IJNS_12float_e2m1_tENS_13float_ue8m0_tEEEENS5_IJNS5_IJlSC_lEEENS4_6LayoutINS5_IJNS5_IJNS5_IJNSA_ILi32EEENSA_ILi4EEEEEEiEEESR_NS5_IJSC_iEEEEEENS5_IJNS5_IJNS5_IJNSA_ILi16EEESP_EEEiEEENS5_IJNS5_IJNSA_ILi0EEESC_EEENSA_ILi512EEEEEENS5_IJSX_iEEEEEEEEEEESL_S14_NS4_8TiledMMAINS4_8MMA_AtomIJNS4_23SM100_MMA_MXF4_2x1SM_SSISJ_SJ_fSK_Li256ELi64ELi32ELNS4_4UMMA5MajorE0ELS19_0ELNS18_7ScaleInE0ELS1A_0EEEEEENSN_INS5_IJSC_SC_SC_EEENS5_IJSX_SX_SX_EEEEENS5_IJNS4_10UnderscoreES1G_S1G_EEEEENS5_IJNS4_28SM100_TMA_2SM_LOAD_MULTICASTES1J_EEENS5_IJNS4_14ComposedLayoutINS4_7SwizzleILi2ELi4ELi3EEENS4_18smem_ptr_flag_bitsILi4EEENSN_INS5_IJNSA_ILi8EEESH_EEENS5_IJSH_SC_EEEEEEENSN_INS5_IJNS5_IJNS5_IJSQ_SC_EEENS5_IJSO_SB_EEEEEESC_NS5_IJSB_SC_EEEEEENS5_IJNS5_IJNS5_IJSV_SZ_EEESY_EEESX_NS5_IJSB_SZ_EEEEEEEEEEEvNS4_8identityENS5_IJNS4_18SM100_TMA_2SM_LOADES1J_EEES25_vS26_EENS_8epilogue10collective18CollectiveEpilogueINS2A_23Sm100TmaWarpSpecializedILi3ELi2ELi32ELb1ELb0EEEJNS5_IJSH_SG_SH_EEENS5_IJNSN_ISH_SC_EENSN_ISO_SC_EEEEENS_10bfloat16_tESM_S2J_SM_NS2A_6fusion15FusionCallbacksIS2E_NS2K_17LinearCombinationIS2J_fS2J_fLNS_15FloatRoundStyleE2EEES2F_S2I_JEEENS4_5SM1004TMEM4LOAD26SM100_TMEM_LOAD_32dp32b32xENS4_13SM90_TMA_LOADENS1L_IS1N_NS1O_ILi16EEENSN_INS5_IJS1Q_SO_EEENS5_IJSO_SC_EEEEEEENS4_39AutoVectorizingCopyWithAssumedAlignmentILi128EEENS4_14SM90_TMA_STOREES2Z_S31_S31_EEEvvEEEEvNT_6ParamsE)
        /*0044*/ 	.word	0x00000000
.L_29:


//--------------------- .nv.compat                --------------------------
	.section	.nv.compat,"",@"SHT_CUDA_COMPAT_INFO"
	.align	4
        /*0000*/ 	.byte	0x02, 0x09, 0x01, 0x00, 0x02, 0x02, 0x02, 0x00, 0x02, 0x05, 0x05, 0x00, 0x03, 0x07, 0x01, 0x01
        /*0010*/ 	.byte	0x02, 0x03, 0x01, 0x00, 0x02, 0x06, 0x01, 0x00, 0x04, 0x0b, 0x08, 0x00, 0x09, 0x00, 0x00, 0x00
        /*0020*/ 	.byte	0x00, 0x00, 0x00, 0x00


//--------------------- .nv.info._ZN7cutlass13device_kernelINS_4gemm6kernel13GemmUniversalIN4cute5tupleIJiiiiEEENS1_10collective13CollectiveMmaINS1_46MainloopSm100TmaUmmaWarpSpecializedBlockScaledILi18ELi2ELi2ENS5_IJNS4_1CILi2EEESB_NSA_ILi1EEEEEEEENS5_IJNSA_ILi256EEENSA_ILi64EEENSA_ILi128EEEEEENS5_IJNS_12float_e2m1_tENS_13float_ue8m0_tEEEENS5_IJNS5_IJlSC_lEEENS4_6LayoutINS5_IJNS5_IJNS5_IJNSA_ILi32EEENSA_ILi4EEEEEEiEEESR_NS5_IJSC_iEEEEEENS5_IJNS5_IJNS5_IJNSA_ILi16EEESP_EEEiEEENS5_IJNS5_IJNSA_ILi0EEESC_EEENSA_ILi512EEEEEENS5_IJSX_iEEEEEEEEEEESL_S14_NS4_8TiledMMAINS4_8MMA_AtomIJNS4_23SM100_MMA_MXF4_2x1SM_SSISJ_SJ_fSK_Li256ELi64ELi32ELNS4_4UMMA5MajorE0ELS19_0ELNS18_7ScaleInE0ELS1A_0EEEEEENSN_INS5_IJSC_SC_SC_EEENS5_IJSX_SX_SX_EEEEENS5_IJNS4_10UnderscoreES1G_S1G_EEEEENS5_IJNS4_28SM100_TMA_2SM_LOAD_MULTICASTES1J_EEENS5_IJNS4_14ComposedLayoutINS4_7SwizzleILi2ELi4ELi3EEENS4_18smem_ptr_flag_bitsILi4EEENSN_INS5_IJNSA_ILi8EEESH_EEENS5_IJSH_SC_EEEEEEENSN_INS5_IJNS5_IJNS5_IJSQ_SC_EEENS5_IJSO_SB_EEEEEESC_NS5_IJSB_SC_EEEEEENS5_IJNS5_IJNS5_IJSV_SZ_EEESY_EEESX_NS5_IJSB_SZ_EEEEEEEEEEEvNS4_8identityENS5_IJNS4_18SM100_TMA_2SM_LOADES1J_EEES25_vS26_EENS_8epilogue10collective18CollectiveEpilogueINS2A_23Sm100TmaWarpSpecializedILi3ELi2ELi32ELb1ELb0EEEJNS5_IJSH_SG_SH_EEENS5_IJNSN_ISH_SC_EENSN_ISO_SC_EEEEENS_10bfloat16_tESM_S2J_SM_NS2A_6fusion15FusionCallbacksIS2E_NS2K_17LinearCombinationIS2J_fS2J_fLNS_15FloatRoundStyleE2EEES2F_S2I_JEEENS4_5SM1004TMEM4LOAD26SM100_TMEM_LOAD_32dp32b32xENS4_13SM90_TMA_LOADENS1L_IS1N_NS1O_ILi16EEENSN_INS5_IJS1Q_SO_EEENS5_IJSO_SC_EEEEEEENS4_39AutoVectorizingCopyWithAssumedAlignmentILi128EEENS4_14SM90_TMA_STOREES2Z_S31_S31_EEEvvEEEEvNT_6ParamsE --------------------------
	.section	.nv.info._ZN7cutlass13device_kernelINS_4gemm6kernel13GemmUniversalIN4cute5tupleIJiiiiEEENS1_10collective13CollectiveMmaINS1_46MainloopSm100TmaUmmaWarpSpecializedBlockScaledILi18ELi2ELi2ENS5_IJNS4_1CILi2EEESB_NSA_ILi1EEEEEEEENS5_IJNSA_ILi256EEENSA_ILi64EEENSA_ILi128EEEEEENS5_IJNS_12float_e2m1_tENS_13float_ue8m0_tEEEENS5_IJNS5_IJlSC_lEEENS4_6LayoutINS5_IJNS5_IJNS5_IJNSA_ILi32EEENSA_ILi4EEEEEEiEEESR_NS5_IJSC_iEEEEEENS5_IJNS5_IJNS5_IJNSA_ILi16EEESP_EEEiEEENS5_IJNS5_IJNSA_ILi0EEESC_EEENSA_ILi512EEEEEENS5_IJSX_iEEEEEEEEEEESL_S14_NS4_8TiledMMAINS4_8MMA_AtomIJNS4_23SM100_MMA_MXF4_2x1SM_SSISJ_SJ_fSK_Li256ELi64ELi32ELNS4_4UMMA5MajorE0ELS19_0ELNS18_7ScaleInE0ELS1A_0EEEEEENSN_INS5_IJSC_SC_SC_EEENS5_IJSX_SX_SX_EEEEENS5_IJNS4_10UnderscoreES1G_S1G_EEEEENS5_IJNS4_28SM100_TMA_2SM_LOAD_MULTICASTES1J_EEENS5_IJNS4_14ComposedLayoutINS4_7SwizzleILi2ELi4ELi3EEENS4_18smem_ptr_flag_bitsILi4EEENSN_INS5_IJNSA_ILi8EEESH_EEENS5_IJSH_SC_EEEEEEENSN_INS5_IJNS5_IJNS5_IJSQ_SC_EEENS5_IJSO_SB_EEEEEESC_NS5_IJSB_SC_EEEEEENS5_IJNS5_IJNS5_IJSV_SZ_EEESY_EEESX_NS5_IJSB_SZ_EEEEEEEEEEEvNS4_8identityENS5_IJNS4_18SM100_TMA_2SM_LOADES1J_EEES25_vS26_EENS_8epilogue10collective18CollectiveEpilogueINS2A_23Sm100TmaWarpSpecializedILi3ELi2ELi32ELb1ELb0EEEJNS5_IJSH_SG_SH_EEENS5_IJNSN_ISH_SC_EENSN_ISO_SC_EEEEENS_10bfloat16_tESM_S2J_SM_NS2A_6fusion15FusionCallbacksIS2E_NS2K_17LinearCombinationIS2J_fS2J_fLNS_15FloatRoundStyleE2EEES2F_S2I_JEEENS4_5SM1004TMEM4LOAD26SM100_TMEM_LOAD_32dp32b32xENS4_13SM90_TMA_LOADENS1L_IS1N_NS1O_ILi16EEENSN_INS5_IJS1Q_SO_EEENS5_IJSO_SC_EEEEEEENS4_39AutoVectorizingCopyWithAssumedAlignmentILi128EEENS4_14SM90_TMA_STOREES2Z_S31_S31_EEEvvEEEEvNT_6ParamsE,"",@"SHT_CUDA_INFO"
	.sectionflags	@""
	.align	4


	//----- nvinfo : EIATTR_CUDA_API_VERSION
	.align		4
        /*0000*/ 	.byte	0x04, 0x37
        /*0002*/ 	.short	(.L_31 - .L_30)
.L_30:
        /*0004*/ 	.word	0x00000082


	//----- nvinfo : EIATTR_KPARAM_INFO
	.align		4
.L_31:
        /*0008*/ 	.byte	0x04, 0x17
        /*000a*/ 	.short	(.L_33 - .L_32)
.L_32:
        /*000c*/ 	.word	0x00000000
        /*0010*/ 	.short	0x0000
        /*0012*/ 	.short	0x0000
        /*0014*/ 	.byte	0x00, 0xf0, 0x01, 0x30


	//----- nvinfo : EIATTR_AT_ENTRY_FRAGMENTS
	.align		4
.L_33:
        /*0018*/ 	.byte	0x04, 0x4f
        /*001a*/ 	.short	(.L_35 - .L_34)


	//   ....[0]....
.L_34:
        /*001c*/ 	.word	0x00000007


	//----- nvinfo : EIATTR_RESERVED_SMEM_USED
	.align		4
.L_35:
        /*0020*/ 	.byte	0x01, 0x41
	.zero		2


	//----- nvinfo : EIATTR_SPARSE_MMA_MASK
	.align		4
        /*0024*/ 	.byte	0x03, 0x50
        /*0026*/ 	.short	0x0000


	//----- nvinfo : EIATTR_TCGEN05_2CTA_USED
	.align		4
        /*0028*/ 	.byte	0x01, 0x52
	.zero		2


	//----- nvinfo : EIATTR_MAXREG_COUNT
	.align		4
        /*002c*/ 	.byte	0x03, 0x1b
        /*002e*/ 	.short	0x00ff


	//----- nvinfo : EIATTR_NUM_BARRIERS
	.align		4
        /*0030*/ 	.byte	0x02, 0x4c
        /*0032*/ 	.byte	0x07
	.zero		1


	//----- nvinfo : EIATTR_EXTERNS
	.align		4
        /*0034*/ 	.byte	0x04, 0x0f
        /*0036*/ 	.short	(.L_37 - .L_36)


	//   ....[0]....
	.align		4
.L_36:
        /*0038*/ 	.word	index@(__assertfail)


	//----- nvinfo : EIATTR_MERCURY_ISA_VERSION
	.align		4
.L_37:
        /*003c*/ 	.byte	0x03, 0x5f
        /*003e*/ 	.short	0x0101


	//----- nvinfo : EIATTR_INT_WARP_WIDE_INSTR_OFFSETS
	.align		4
        /*0040*/ 	.byte	0x04, 0x31
        /*0042*/ 	.short	(.L_39 - .L_38)


	//   ....[0]....
.L_38:
        /*0044*/ 	.word	0x00000f60


	//   ....[1]....
        /*0048*/ 	.word	0x00001000


	//   ....[2]....
        /*004c*/ 	.word	0x00005640


	//   ....[3]....
        /*0050*/ 	.word	0x00005660


	//   ....[4]....
        /*0054*/ 	.word	0x00005690


	//   ....[5]....
        /*0058*/ 	.word	0x00006260


	//   ....[6]....
        /*005c*/ 	.word	0x000062e0


	//   ....[7]....
        /*0060*/ 	.word	0x000063e0


	//   ....[8]....
        /*0064*/ 	.word	0x000064f0


	//----- nvinfo : EIATTR_COOP_GROUP_MASK_REGIDS
	.align		4
.L_39:
        /*0068*/ 	.byte	0x04, 0x29
        /*006a*/ 	.short	(.L_41 - .L_40)


	//   ....[0]....
.L_40:
        /*006c*/ 	.word	0xffffffff


	//   ....[1]....
        /*0070*/ 	.word	0xffffffff


	//   ....[2]....
        /*0074*/ 	.word	0xffffffff


	//   ....[3]....
        /*0078*/ 	.word	0xffffffff


	//   ....[4]....
        /*007c*/ 	.word	0xffffffff


	//   ....[5]....
        /*0080*/ 	.word	0xffffffff


	//   ....[6]....
        /*0084*/ 	.word	0xffffffff


	//   ....[7]....
        /*0088*/ 	.word	0xffffffff


	//   ....[8]....
        /*008c*/ 	.word	0xffffffff


	//   ....[9]....
        /*0090*/ 	.word	0xffffffff


	//   ....[10]....
        /*0094*/ 	.word	0xffffffff


	//   ....[11]....
        /*0098*/ 	.word	0xffffffff


	//   ....[12]....
        /*009c*/ 	.word	0xffffffff


	//   ....[13]....
        /*00a0*/ 	.word	0xffffffff


	//----- nvinfo : EIATTR_COOP_GROUP_INSTR_OFFSETS
	.align		4
.L_41:
        /*00a4*/ 	.byte	0x04, 0x28
        /*00a6*/ 	.short	(.L_43 - .L_42)


	//   ....[0]....
.L_42:
        /*00a8*/ 	.word	0x000000b0


	//   ....[1]....
        /*00ac*/ 	.word	0x00000580


	//   ....[2]....
        /*00b0*/ 	.word	0x00000930


	//   ....[3]....
        /*00b4*/ 	.word	0x00000aa0


	//   ....[4]....
        /*00b8*/ 	.word	0x00000b90


	//   ....[5]....
        /*00bc*/ 	.word	0x00000cf0


	//   ....[6]....
        /*00c0*/ 	.word	0x00000e40


	//   ....[7]....
        /*00c4*/ 	.word	0x00001080


	//   ....[8]....
        /*00c8*/ 	.word	0x00002800


	//   ....[9]....
        /*00cc*/ 	.word	0x00003ea0


	//   ....[10]....
        /*00d0*/ 	.word	0x00004370


	//   ....[11]....
        /*00d4*/ 	.word	0x000043a0


	//   ....[12]....
        /*00d8*/ 	.word	0x00005540


	//   ....[13]....
        /*00dc*/ 	.word	0x00005750


	//----- nvinfo : EIATTR_VRC_CTA_INIT_COUNT
	.align		4
.L_43:
        /*00e0*/ 	.byte	0x02, 0x4a
        /*00e2*/ 	.byte	0x80
	.zero		1


	//----- nvinfo : EIATTR_SYSCALL_OFFSETS
	.align		4
        /*00e4*/ 	.byte	0x04, 0x46
        /*00e6*/ 	.short	(.L_45 - .L_44)


	//   ....[0]....
.L_44:
        /*00e8*/ 	.word	0x000071d0


	//   ....[1]....
        /*00ec*/ 	.word	0x000072c0


	//   ....[2]....
        /*00f0*/ 	.word	0x00007b60


	//   ....[3]....
        /*00f4*/ 	.word	0x00008830


	//----- nvinfo : EIATTR_MBARRIER_INSTR_OFFSETS
	.align		4
.L_45:
        /*00f8*/ 	.byte	0x04, 0x39
        /*00fa*/ 	.short	(.L_47 - .L_46)


	//   ....[0]....
.L_46:
        /*00fc*/ 	.word	0x000006d0
        /*0100*/ 	.word	0x000000ff
        /*0104*/ 	.word	0x00000000
        /*0108*/ 	.short	0x0100
        /*010a*/ 	.byte	0x04
	.zero		1


	//   ....[1]....
        /*010c*/ 	.word	0x000006e0
        /*0110*/ 	.word	0x000000ff
        /*0114*/ 	.word	0x00000090
        /*0118*/ 	.short	0x0100
        /*011a*/ 	.byte	0x04
	.zero		1


	//   ....[2]....
        /*011c*/ 	.word	0x000006f0
        /*0120*/ 	.word	0x000000ff
        /*0124*/ 	.word	0x00000008
        /*0128*/ 	.short	0x0100
        /*012a*/ 	.byte	0x04
	.zero		1


	//   ....[3]....
        /*012c*/ 	.word	0x00000700
        /*0130*/ 	.word	0x000000ff
        /*0134*/ 	.word	0x00000098
        /*0138*/ 	.short	0x0100
        /*013a*/ 	.byte	0x04
	.zero		1


	//   ....[4]....
        /*013c*/ 	.word	0x00000710
        /*0140*/ 	.word	0x000000ff
        /*0144*/ 	.word	0x00000010
        /*0148*/ 	.short	0x0100
        /*014a*/ 	.byte	0x04
	.zero		1


	//   ....[5]....
        /*014c*/ 	.word	0x00000720
        /*0150*/ 	.word	0x000000ff
        /*0154*/ 	.word	0x000000a0
        /*0158*/ 	.short	0x0100
        /*015a*/ 	.byte	0x04
	.zero		1


	//   ....[6]....
        /*015c*/ 	.word	0x00000730
        /*0160*/ 	.word	0x000000ff
        /*0164*/ 	.word	0x00000018
        /*0168*/ 	.short	0x0100
        /*016a*/ 	.byte	0x04
	.zero		1


	//   ....[7]....
        /*016c*/ 	.word	0x00000740
        /*0170*/ 	.word	0x000000ff
        /*0174*/ 	.word	0x000000a8
        /*0178*/ 	.short	0x0100
        /*017a*/ 	.byte	0x04
	.zero		1


	//   ....[8]....
        /*017c*/ 	.word	0x00000750
        /*0180*/ 	.word	0x000000ff
        /*0184*/ 	.word	0x00000020
        /*0188*/ 	.short	0x0100
        /*018a*/ 	.byte	0x04
	.zero		1


	//   ....[9]....
        /*018c*/ 	.word	0x00000760
        /*0190*/ 	.word	0x000000ff
        /*0194*/ 	.word	0x000000b0
        /*0198*/ 	.short	0x0100
        /*019a*/ 	.byte	0x04
	.zero		1


	//   ....[10]....
        /*019c*/ 	.word	0x00000770
        /*01a0*/ 	.word	0x000000ff
        /*01a4*/ 	.word	0x00000028
        /*01a8*/ 	.short	0x0100
        /*01aa*/ 	.byte	0x04
	.zero		1


	//   ....[11]....
        /*01ac*/ 	.word	0x00000780
        /*01b0*/ 	.word	0x000000ff
        /*01b4*/ 	.word	0x000000b8
        /*01b8*/ 	.short	0x0100
        /*01ba*/ 	.byte	0x04
	.zero		1


	//   ....[12]....
        /*01bc*/ 	.word	0x00000790
        /*01c0*/ 	.word	0x000000ff
        /*01c4*/ 	.word	0x00000030
        /*01c8*/ 	.short	0x0100
        /*01ca*/ 	.byte	0x04
	.zero		1


	//   ....[13]....
        /*01cc*/ 	.word	0x000007a0
        /*01d0*/ 	.word	0x000000ff
        /*01d4*/ 	.word	0x000000c0
        /*01d8*/ 	.short	0x0100
        /*01da*/ 	.byte	0x04
	.zero		1


	//   ....[14]....
        /*01dc*/ 	.word	0x000007b0
        /*01e0*/ 	.word	0x000000ff
        /*01e4*/ 	.word	0x00000038
        /*01e8*/ 	.short	0x0100
        /*01ea*/ 	.byte	0x04
	.zero		1


	//   ....[15]....
        /*01ec*/ 	.word	0x000007c0
        /*01f0*/ 	.word	0x000000ff
        /*01f4*/ 	.word	0x000000c8
        /*01f8*/ 	.short	0x0100
        /*01fa*/ 	.byte	0x04
	.zero		1


	//   ....[16]....
        /*01fc*/ 	.word	0x000007d0
        /*0200*/ 	.word	0x000000ff
        /*0204*/ 	.word	0x00000040
        /*0208*/ 	.short	0x0100
        /*020a*/ 	.byte	0x04
	.zero		1


	//   ....[17]....
        /*020c*/ 	.word	0x000007e0
        /*0210*/ 	.word	0x000000ff
        /*0214*/ 	.word	0x000000d0
        /*0218*/ 	.short	0x0100
        /*021a*/ 	.byte	0x04
	.zero		1


	//   ....[18]....
        /*021c*/ 	.word	0x000007f0
        /*0220*/ 	.word	0x000000ff
        /*0224*/ 	.word	0x00000048
        /*0228*/ 	.short	0x0100
        /*022a*/ 	.byte	0x04
	.zero		1


	//   ....[19]....
        /*022c*/ 	.word	0x00000800
        /*0230*/ 	.word	0x000000ff
        /*0234*/ 	.word	0x000000d8
        /*0238*/ 	.short	0x0100
        /*023a*/ 	.byte	0x04
	.zero		1


	//   ....[20]....
        /*023c*/ 	.word	0x00000810
        /*0240*/ 	.word	0x000000ff
        /*0244*/ 	.word	0x00000050
        /*0248*/ 	.short	0x0100
        /*024a*/ 	.byte	0x04
	.zero		1


	//   ....[21]....
        /*024c*/ 	.word	0x00000820
        /*0250*/ 	.word	0x000000ff
        /*0254*/ 	.word	0x000000e0
        /*0258*/ 	.short	0x0100
        /*025a*/ 	.byte	0x04
	.zero		1


	//   ....[22]....
        /*025c*/ 	.word	0x00000830
        /*0260*/ 	.word	0x000000ff
        /*0264*/ 	.word	0x00000058
        /*0268*/ 	.short	0x0100
        /*026a*/ 	.byte	0x04
	.zero		1


	//   ....[23]....
        /*026c*/ 	.word	0x00000840
        /*0270*/ 	.word	0x000000ff
        /*0274*/ 	.word	0x000000e8
        /*0278*/ 	.short	0x0100
        /*027a*/ 	.byte	0x04
	.zero		1


	//   ....[24]....
        /*027c*/ 	.word	0x00000850
        /*0280*/ 	.word	0x000000ff
        /*0284*/ 	.word	0x00000060
        /*0288*/ 	.short	0x0100
        /*028a*/ 	.byte	0x04
	.zero		1


	//   ....[25]....
        /*028c*/ 	.word	0x00000860
        /*0290*/ 	.word	0x000000ff
        /*0294*/ 	.word	0x000000f0
        /*0298*/ 	.short	0x0100
        /*029a*/ 	.byte	0x04
	.zero		1


	//   ....[26]....
        /*029c*/ 	.word	0x00000870
        /*02a0*/ 	.word	0x000000ff
        /*02a4*/ 	.word	0x00000068
        /*02a8*/ 	.short	0x0100
        /*02aa*/ 	.byte	0x04
	.zero		1


	//   ....[27]....
        /*02ac*/ 	.word	0x00000880
        /*02b0*/ 	.word	0x000000ff
        /*02b4*/ 	.word	0x000000f8
        /*02b8*/ 	.short	0x0100
        /*02ba*/ 	.byte	0x04
	.zero		1


	//   ....[28]....
        /*02bc*/ 	.word	0x00000890
        /*02c0*/ 	.word	0x000000ff
        /*02c4*/ 	.word	0x00000070
        /*02c8*/ 	.short	0x0100
        /*02ca*/ 	.byte	0x04
	.zero		1


	//   ....[29]....
        /*02cc*/ 	.word	0x000008a0
        /*02d0*/ 	.word	0x000000ff
        /*02d4*/ 	.word	0x00000100
        /*02d8*/ 	.short	0x0100
        /*02da*/ 	.byte	0x04
	.zero		1


	//   ....[30]....
        /*02dc*/ 	.word	0x000008b0
        /*02e0*/ 	.word	0x000000ff
        /*02e4*/ 	.word	0x00000078
        /*02e8*/ 	.short	0x0100
        /*02ea*/ 	.byte	0x04
	.zero		1


	//   ....[31]....
        /*02ec*/ 	.word	0x000008c0
        /*02f0*/ 	.word	0x000000ff
        /*02f4*/ 	.word	0x00000108
        /*02f8*/ 	.short	0x0100
        /*02fa*/ 	.byte	0x04
	.zero		1


	//   ....[32]....
        /*02fc*/ 	.word	0x000008d0
        /*0300*/ 	.word	0x000000ff
        /*0304*/ 	.word	0x00000080
        /*0308*/ 	.short	0x0100
        /*030a*/ 	.byte	0x04
	.zero		1


	//   ....[33]....
        /*030c*/ 	.word	0x000008e0
        /*0310*/ 	.word	0x000000ff
        /*0314*/ 	.word	0x00000110
        /*0318*/ 	.short	0x0100
        /*031a*/ 	.byte	0x04
	.zero		1


	//   ....[34]....
        /*031c*/ 	.word	0x000008f0
        /*0320*/ 	.word	0x000000ff
        /*0324*/ 	.word	0x00000088
        /*0328*/ 	.short	0x0100
        /*032a*/ 	.byte	0x04
	.zero		1


	//   ....[35]....
        /*032c*/ 	.word	0x00000900
        /*0330*/ 	.word	0x000000ff
        /*0334*/ 	.word	0x00000118
        /*0338*/ 	.short	0x0100
        /*033a*/ 	.byte	0x04
	.zero		1


	//   ....[36]....
        /*033c*/ 	.word	0x00000a30
        /*0340*/ 	.word	0x000000ff
        /*0344*/ 	.word	0x00000120
        /*0348*/ 	.short	0x0100
        /*034a*/ 	.byte	0x04
	.zero		1


	//   ....[37]....
        /*034c*/ 	.word	0x00000a40
        /*0350*/ 	.word	0x000000ff
        /*0354*/ 	.word	0x00000138
        /*0358*/ 	.short	0x0100
        /*035a*/ 	.byte	0x04
	.zero		1


	//   ....[38]....
        /*035c*/ 	.word	0x00000a50
        /*0360*/ 	.word	0x000000ff
        /*0364*/ 	.word	0x00000128
        /*0368*/ 	.short	0x0100
        /*036a*/ 	.byte	0x04
	.zero		1


	//   ....[39]....
        /*036c*/ 	.word	0x00000a60
        /*0370*/ 	.word	0x000000ff
        /*0374*/ 	.word	0x00000140
        /*0378*/ 	.short	0x0100
        /*037a*/ 	.byte	0x04
	.zero		1


	//   ....[40]....
        /*037c*/ 	.word	0x00000a70
        /*0380*/ 	.word	0x000000ff
        /*0384*/ 	.word	0x00000130
        /*0388*/ 	.short	0x0100
        /*038a*/ 	.byte	0x04
	.zero		1


	//   ....[41]....
        /*038c*/ 	.word	0x00000a80
        /*0390*/ 	.word	0x000000ff
        /*0394*/ 	.word	0x00000148
        /*0398*/ 	.short	0x0100
        /*039a*/ 	.byte	0x04
	.zero		1


	//   ....[42]....
        /*039c*/ 	.word	0x00000b60
        /*03a0*/ 	.word	0x000000ff
        /*03a4*/ 	.word	0x00000150
        /*03a8*/ 	.short	0x0100
        /*03aa*/ 	.byte	0x06
	.zero		1


	//   ....[43]....
        /*03ac*/ 	.word	0x00000b70
        /*03b0*/ 	.word	0x000000ff
        /*03b4*/ 	.word	0x00000158
        /*03b8*/ 	.short	0x0100
        /*03ba*/ 	.byte	0x06
	.zero		1


	//   ....[44]....
        /*03bc*/ 	.word	0x00000ca0
        /*03c0*/ 	.word	0x000000ff
        /*03c4*/ 	.word	0x00000160
        /*03c8*/ 	.short	0x0100
        /*03ca*/ 	.byte	0x06
	.zero		1


	//   ....[45]....
        /*03cc*/ 	.word	0x00000cb0
        /*03d0*/ 	.word	0x000000ff
        /*03d4*/ 	.word	0x00000170
        /*03d8*/ 	.short	0x0100
        /*03da*/ 	.byte	0x06
	.zero		1


	//   ....[46]....
        /*03dc*/ 	.word	0x00000cc0
        /*03e0*/ 	.word	0x000000ff
        /*03e4*/ 	.word	0x00000168
        /*03e8*/ 	.short	0x0100
        /*03ea*/ 	.byte	0x06
	.zero		1


	//   ....[47]....
        /*03ec*/ 	.word	0x00000cd0
        /*03f0*/ 	.word	0x000000ff
        /*03f4*/ 	.word	0x00000178
        /*03f8*/ 	.short	0x0100
        /*03fa*/ 	.byte	0x06
	.zero		1


	//   ....[48]....
        /*03fc*/ 	.word	0x00000df0
        /*0400*/ 	.word	0x000000ff
        /*0404*/ 	.word	0x00000180
        /*0408*/ 	.short	0x0100
        /*040a*/ 	.byte	0x04
	.zero		1


	//   ....[49]....
        /*040c*/ 	.word	0x00000e00
        /*0410*/ 	.word	0x000000ff
        /*0414*/ 	.word	0x00000190
        /*0418*/ 	.short	0x0100
        /*041a*/ 	.byte	0x04
	.zero		1


	//   ....[50]....
        /*041c*/ 	.word	0x00000e10
        /*0420*/ 	.word	0x000000ff
        /*0424*/ 	.word	0x00000188
        /*0428*/ 	.short	0x0100
        /*042a*/ 	.byte	0x04
	.zero		1


	//   ....[51]....
        /*042c*/ 	.word	0x00000e20
        /*0430*/ 	.word	0x000000ff
        /*0434*/ 	.word	0x00000198
        /*0438*/ 	.short	0x0100
        /*043a*/ 	.byte	0x04
	.zero		1


	//   ....[52]....
        /*043c*/ 	.word	0x00000f10
        /*0440*/ 	.word	0x000000ff
        /*0444*/ 	.word	0x000001a0
        /*0448*/ 	.short	0x0100
        /*044a*/ 	.byte	0x04
	.zero		1


	//   ....[53]....
        /*044c*/ 	.word	0x00000f20
        /*0450*/ 	.word	0x000000ff
        /*0454*/ 	.word	0x000001b0
        /*0458*/ 	.short	0x0100
        /*045a*/ 	.byte	0x04
	.zero		1


	//   ....[54]....
        /*045c*/ 	.word	0x00000f30
        /*0460*/ 	.word	0x000000ff
        /*0464*/ 	.word	0x000001a8
        /*0468*/ 	.short	0x0100
        /*046a*/ 	.byte	0x04
	.zero		1


	//   ....[55]....
        /*046c*/ 	.word	0x00000f40
        /*0470*/ 	.word	0x000000ff
        /*0474*/ 	.word	0x000001b8
        /*0478*/ 	.short	0x0100
        /*047a*/ 	.byte	0x04
	.zero		1


	//   ....[56]....
        /*047c*/ 	.word	0x00001040
        /*0480*/ 	.word	0x000000ff
        /*0484*/ 	.word	0x000001c0
        /*0488*/ 	.short	0x0100
        /*048a*/ 	.byte	0x06
	.zero		1


	//   ....[57]....
        /*048c*/ 	.word	0x00001cf0
        /*0490*/ 	.word	0x00000003
        /*0494*/ 	.word	0x000001b0
        /*0498*/ 	.short	0x010a
        /*049a*/ 	.byte	0xff
	.zero		1


	//   ....[58]....
        /*049c*/ 	.word	0x00001d20
        /*04a0*/ 	.word	0x00000003
        /*04a4*/ 	.word	0x000001a0
        /*04a8*/ 	.short	0x0101
        /*04aa*/ 	.byte	0xff
	.zero		1


	//   ....[59]....
        /*04ac*/ 	.word	0x00001e00
        /*04b0*/ 	.word	0x000000ff
        /*04b4*/ 	.word	0x00000090
        /*04b8*/ 	.short	0x010a
        /*04ba*/ 	.byte	0x04
	.zero		1


	//   ....[60]....
        /*04bc*/ 	.word	0x00001f10
        /*04c0*/ 	.word	0x000000ff
        /*04c4*/ 	.word	0x00000090
        /*04c8*/ 	.short	0x010a
        /*04ca*/ 	.byte	0x06
	.zero		1


	//   ....[61]....
        /*04cc*/ 	.word	0x00002080
        /*04d0*/ 	.word	0x000000ff
        /*04d4*/ 	.word	0x00000090
        /*04d8*/ 	.short	0x010a
        /*04da*/ 	.byte	0x07
	.zero		1


	//   ....[62]....
        /*04dc*/ 	.word	0x00002340
        /*04e0*/ 	.word	0x000000ff
        /*04e4*/ 	.word	0x00000158
        /*04e8*/ 	.short	0x0101
        /*04ea*/ 	.byte	0x05
	.zero		1


	//   ....[63]....
        /*04ec*/ 	.word	0x00002360
        /*04f0*/ 	.word	0x000000ff
        /*04f4*/ 	.word	0x00000090
        /*04f8*/ 	.short	0x010a
        /*04fa*/ 	.byte	0x04
	.zero		1


	//   ....[64]....
        /*04fc*/ 	.word	0x000023e0
        /*0500*/ 	.word	0x000000ff
        /*0504*/ 	.word	0x00000090
        /*0508*/ 	.short	0x010a
        /*050a*/ 	.byte	0x07
	.zero		1


	//   ....[65]....
        /*050c*/ 	.word	0x00002520
        /*0510*/ 	.word	0x000000ff
        /*0514*/ 	.word	0x00000090
        /*0518*/ 	.short	0x010a
        /*051a*/ 	.byte	0x06
	.zero		1


	//   ....[66]....
        /*051c*/ 	.word	0x00002830
        /*0520*/ 	.word	0x00000003
        /*0524*/ 	.word	0x00000160
        /*0528*/ 	.short	0x010a
        /*052a*/ 	.byte	0xff
	.zero		1


	//   ....[67]....
        /*052c*/ 	.word	0x00002980
        /*0530*/ 	.word	0x00000000
        /*0534*/ 	.word	0x00000000
        /*0538*/ 	.short	0x0101
        /*053a*/ 	.byte	0xff
	.zero		1


	//   ....[68]....
        /*053c*/ 	.word	0x00002f40
        /*0540*/ 	.word	0x000000ff
        /*0544*/ 	.word	0x00000000
        /*0548*/ 	.short	0x010a
        /*054a*/ 	.byte	0x04
	.zero		1


	//   ....[69]....
        /*054c*/ 	.word	0x00002fd0
        /*0550*/ 	.word	0x000000ff
        /*0554*/ 	.word	0x00000000
        /*0558*/ 	.short	0x010a
        /*055a*/ 	.byte	0x05
	.zero		1


	//   ....[70]....
        /*055c*/ 	.word	0x00003060
        /*0560*/ 	.word	0x000000ff
        /*0564*/ 	.word	0x00000000
        /*0568*/ 	.short	0x010a
        /*056a*/ 	.byte	0x05
	.zero		1


	//   ....[71]....
        /*056c*/ 	.word	0x000030f0
        /*0570*/ 	.word	0x000000ff
        /*0574*/ 	.word	0x00000000
        /*0578*/ 	.short	0x010a
        /*057a*/ 	.byte	0x05
	.zero		1


	//   ....[72]....
        /*057c*/ 	.word	0x00003180
        /*0580*/ 	.word	0x000000ff
        /*0584*/ 	.word	0x00000000
        /*0588*/ 	.short	0x010a
        /*058a*/ 	.byte	0x05
	.zero		1


	//   ....[73]....
        /*058c*/ 	.word	0x00003210
        /*0590*/ 	.word	0x000000ff
        /*0594*/ 	.word	0x00000000
        /*0598*/ 	.short	0x010a
        /*059a*/ 	.byte	0x05
	.zero		1


	//   ....[74]....
        /*059c*/ 	.word	0x000032a0
        /*05a0*/ 	.word	0x000000ff
        /*05a4*/ 	.word	0x00000000
        /*05a8*/ 	.short	0x010a
        /*05aa*/ 	.byte	0x05
	.zero		1


	//   ....[75]....
        /*05ac*/ 	.word	0x00003330
        /*05b0*/ 	.word	0x000000ff
        /*05b4*/ 	.word	0x00000000
        /*05b8*/ 	.short	0x010a
        /*05ba*/ 	.byte	0x05
	.zero		1


	//   ....[76]....
        /*05bc*/ 	.word	0x000033c0
        /*05c0*/ 	.word	0x000000ff
        /*05c4*/ 	.word	0x00000000
        /*05c8*/ 	.short	0x010a
        /*05ca*/ 	.byte	0x05
	.zero		1


	//   ....[77]....
        /*05cc*/ 	.word	0x00003450
        /*05d0*/ 	.word	0x000000ff
        /*05d4*/ 	.word	0x00000000
        /*05d8*/ 	.short	0x010a
        /*05da*/ 	.byte	0x05
	.zero		1


	//   ....[78]....
        /*05dc*/ 	.word	0x000034e0
        /*05e0*/ 	.word	0x000000ff
        /*05e4*/ 	.word	0x00000000
        /*05e8*/ 	.short	0x010a
        /*05ea*/ 	.byte	0x05
	.zero		1


	//   ....[79]....
        /*05ec*/ 	.word	0x00003570
        /*05f0*/ 	.word	0x000000ff
        /*05f4*/ 	.word	0x00000000
        /*05f8*/ 	.short	0x010a
        /*05fa*/ 	.byte	0x05
	.zero		1


	//   ....[80]....
        /*05fc*/ 	.word	0x00003600
        /*0600*/ 	.word	0x000000ff
        /*0604*/ 	.word	0x00000000
        /*0608*/ 	.short	0x010a
        /*060a*/ 	.byte	0x05
	.zero		1


	//   ....[81]....
        /*060c*/ 	.word	0x00003690
        /*0610*/ 	.word	0x000000ff
        /*0614*/ 	.word	0x00000000
        /*0618*/ 	.short	0x010a
        /*061a*/ 	.byte	0x05
	.zero		1


	//   ....[82]....
        /*061c*/ 	.word	0x00003720
        /*0620*/ 	.word	0x000000ff
        /*0624*/ 	.word	0x00000000
        /*0628*/ 	.short	0x010a
        /*062a*/ 	.byte	0x05
	.zero		1


	//   ....[83]....
        /*062c*/ 	.word	0x000037b0
        /*0630*/ 	.word	0x000000ff
        /*0634*/ 	.word	0x00000000
        /*0638*/ 	.short	0x010a
        /*063a*/ 	.byte	0x05
	.zero		1


	//   ....[84]....
        /*063c*/ 	.word	0x00003840
        /*0640*/ 	.word	0x000000ff
        /*0644*/ 	.word	0x00000000
        /*0648*/ 	.short	0x010a
        /*064a*/ 	.byte	0x05
	.zero		1


	//   ....[85]....
        /*064c*/ 	.word	0x000038e0
        /*0650*/ 	.word	0x00000000
        /*0654*/ 	.word	0x00000000
        /*0658*/ 	.short	0x010a
        /*065a*/ 	.byte	0xff
	.zero		1


	//   ....[86]....
        /*065c*/ 	.word	0x00003a00
        /*0660*/ 	.word	0x00000000
        /*0664*/ 	.word	0x000001a0
        /*0668*/ 	.short	0x010a
        /*066a*/ 	.byte	0xff
	.zero		1


	//   ....[87]....
        /*066c*/ 	.word	0x00003a70
        /*0670*/ 	.word	0x00000004
        /*0674*/ 	.word	0x00000000
        /*0678*/ 	.short	0x0101
        /*067a*/ 	.byte	0xff
	.zero		1


	//   ....[88]....
        /*067c*/ 	.word	0x00003a90
        /*0680*/ 	.word	0x000000ff
        /*0684*/ 	.word	0x00000170
        /*0688*/ 	.short	0x010a
        /*068a*/ 	.byte	0x04
	.zero		1


	//   ....[89]....
        /*068c*/ 	.word	0x00003bb0
        /*0690*/ 	.word	0x00000000
        /*0694*/ 	.word	0x00000160
        /*0698*/ 	.short	0x010a
        /*069a*/ 	.byte	0xff
	.zero		1


	//   ....[90]....
        /*069c*/ 	.word	0x00003cb0
        /*06a0*/ 	.word	0x00000000
        /*06a4*/ 	.word	0x00000000
        /*06a8*/ 	.short	0x0101
        /*06aa*/ 	.byte	0xff
	.zero		1


	//   ....[91]....
        /*06ac*/ 	.word	0x00003d40
        /*06b0*/ 	.word	0x000000ff
        /*06b4*/ 	.word	0x00000170
        /*06b8*/ 	.short	0x0106
        /*06ba*/ 	.byte	0x04
	.zero		1


	//   ....[92]....
        /*06bc*/ 	.word	0x00003d60
        /*06c0*/ 	.word	0x000000ff
        /*06c4*/ 	.word	0x00000170
        /*06c8*/ 	.short	0x010a
        /*06ca*/ 	.byte	0x04
	.zero		1


	//   ....[93]....
        /*06cc*/ 	.word	0x00003df0
        /*06d0*/ 	.word	0x000000ff
        /*06d4*/ 	.word	0x00000170
        /*06d8*/ 	.short	0x0106
        /*06da*/ 	.byte	0x07
	.zero		1


	//   ....[94]....
        /*06dc*/ 	.word	0x00003e30
        /*06e0*/ 	.word	0x00000000
        /*06e4*/ 	.word	0x00000170
        /*06e8*/ 	.short	0x010a
        /*06ea*/ 	.byte	0xff
	.zero		1


	//   ....[95]....
        /*06ec*/ 	.word	0x00004070
        /*06f0*/ 	.word	0x000000ff
        /*06f4*/ 	.word	0x00000008
        /*06f8*/ 	.short	0x010a
        /*06fa*/ 	.byte	0x05
	.zero		1


	//   ....[96]....
        /*06fc*/ 	.word	0x00004090
        /*0700*/ 	.word	0x000000ff
        /*0704*/ 	.word	0x00000008
        /*0708*/ 	.short	0x010a
        /*070a*/ 	.byte	0x05
	.zero		1


	//   ....[97]....
        /*070c*/ 	.word	0x00004220
        /*0710*/ 	.word	0x000000ff
        /*0714*/ 	.word	0x00000008
        /*0718*/ 	.short	0x010a
        /*071a*/ 	.byte	0x05
	.zero		1


	//   ....[98]....
        /*071c*/ 	.word	0x00004240
        /*0720*/ 	.word	0x000000ff
        /*0724*/ 	.word	0x00000008
        /*0728*/ 	.short	0x010a
        /*072a*/ 	.byte	0x05
	.zero		1


	//   ....[99]....
        /*072c*/ 	.word	0x00004300
        /*0730*/ 	.word	0x000000ff
        /*0734*/ 	.word	0x00000000
        /*0738*/ 	.short	0x0101
        /*073a*/ 	.byte	0x04
	.zero		1


	//   ....[100]....
        /*073c*/ 	.word	0x00004710
        /*0740*/ 	.word	0x00000002
        /*0744*/ 	.word	0x00000160
        /*0748*/ 	.short	0x010a
        /*074a*/ 	.byte	0xff
	.zero		1


	//   ....[101]....
        /*074c*/ 	.word	0x00004830
        /*0750*/ 	.word	0x00000000
        /*0754*/ 	.word	0x00000000
        /*0758*/ 	.short	0x0101
        /*075a*/ 	.byte	0xff
	.zero		1


	//   ....[102]....
        /*075c*/ 	.word	0x00004d80
        /*0760*/ 	.word	0x000000ff
        /*0764*/ 	.word	0x00000000
        /*0768*/ 	.short	0x010a
        /*076a*/ 	.byte	0x04
	.zero		1


	//   ....[103]....
        /*076c*/ 	.word	0x00004dd0
        /*0770*/ 	.word	0x000000ff
        /*0774*/ 	.word	0x00000190
        /*0778*/ 	.short	0x010a
        /*077a*/ 	.byte	0x29
	.zero		1


	//   ....[104]....
        /*077c*/ 	.word	0x00004f30
        /*0780*/ 	.word	0x000000ff
        /*0784*/ 	.word	0x00000000
        /*0788*/ 	.short	0x010a
        /*078a*/ 	.byte	0x07
	.zero		1


	//   ....[105]....
        /*078c*/ 	.word	0x00005060
        /*0790*/ 	.word	0x000000ff
        /*0794*/ 	.word	0x00000000
        /*0798*/ 	.short	0x010a
        /*079a*/ 	.byte	0x05
	.zero		1


	//   ....[106]....
        /*079c*/ 	.word	0x00005350
        /*07a0*/ 	.word	0x000000ff
        /*07a4*/ 	.word	0x00000000
        /*07a8*/ 	.short	0x010a
        /*07aa*/ 	.byte	0x04
	.zero		1


	//   ....[107]....
        /*07ac*/ 	.word	0x000053f0
        /*07b0*/ 	.word	0x00000000
        /*07b4*/ 	.word	0x00000000
        /*07b8*/ 	.short	0x010a
        /*07ba*/ 	.byte	0xff
	.zero		1


	//   ....[108]....
        /*07bc*/ 	.word	0x00005430
        /*07c0*/ 	.word	0x00000000
        /*07c4*/ 	.word	0x00000000
        /*07c8*/ 	.short	0x010a
        /*07ca*/ 	.byte	0xff
	.zero		1


	//   ....[109]....
        /*07cc*/ 	.word	0x000054a0
        /*07d0*/ 	.word	0x000000ff
        /*07d4*/ 	.word	0x00000000
        /*07d8*/ 	.short	0x0101
        /*07da*/ 	.byte	0x04
	.zero		1


	//   ....[110]....
        /*07dc*/ 	.word	0x000054e0
        /*07e0*/ 	.word	0x000000ff
        /*07e4*/ 	.word	0x000001c0
        /*07e8*/ 	.short	0x010a
        /*07ea*/ 	.byte	0x16
	.zero		1


	//   ....[111]....
        /*07ec*/ 	.word	0x00005530
        /*07f0*/ 	.word	0x000000ff
        /*07f4*/ 	.word	0x00000000
        /*07f8*/ 	.short	0x0101
        /*07fa*/ 	.byte	0x04
	.zero		1


	//   ....[112]....
        /*07fc*/ 	.word	0x00005990
        /*0800*/ 	.word	0x0000000c
        /*0804*/ 	.word	0x00000160
        /*0808*/ 	.short	0x010a
        /*080a*/ 	.byte	0xff
	.zero		1


	//   ....[113]....
        /*080c*/ 	.word	0x00005b00
        /*0810*/ 	.word	0x00000000
        /*0814*/ 	.word	0x00000000
        /*0818*/ 	.short	0x0101
        /*081a*/ 	.byte	0xff
	.zero		1


	//   ....[114]....
        /*081c*/ 	.word	0x00005f80
        /*0820*/ 	.word	0x000000ff
        /*0824*/ 	.word	0x00000158
        /*0828*/ 	.short	0x010a
        /*082a*/ 	.byte	0x18
	.zero		1


	//   ....[115]....
        /*082c*/ 	.word	0x00006140
        /*0830*/ 	.word	0x000000ff
        /*0834*/ 	.word	0x00000138
        /*0838*/ 	.short	0x010a
        /*083a*/ 	.byte	0x04
	.zero		1


	//   ....[116]....
        /*083c*/ 	.word	0x00006310
        /*0840*/ 	.word	0x000000ff
        /*0844*/ 	.word	0x00000120
        /*0848*/ 	.short	0x010b
        /*084a*/ 	.byte	0x04
	.zero		1


	//   ....[117]....
        /*084c*/ 	.word	0x00006320
        /*0850*/ 	.word	0x000000ff
        /*0854*/ 	.word	0x00000000
        /*0858*/ 	.short	0x0101
        /*085a*/ 	.byte	0x14
	.zero		1


	//   ....[118]....
        /*085c*/ 	.word	0x00006330
        /*0860*/ 	.word	0x000000ff
        /*0864*/ 	.word	0x00000138
        /*0868*/ 	.short	0x010a
        /*086a*/ 	.byte	0x05
	.zero		1


	//   ....[119]....
        /*086c*/ 	.word	0x00006520
        /*0870*/ 	.word	0x000000ff
        /*0874*/ 	.word	0x00000120
        /*0878*/ 	.short	0x010b
        /*087a*/ 	.byte	0x05
	.zero		1


	//   ....[120]....
        /*087c*/ 	.word	0x00006530
        /*0880*/ 	.word	0x000000ff
        /*0884*/ 	.word	0x00000000
        /*0888*/ 	.short	0x0101
        /*088a*/ 	.byte	0x04
	.zero		1


	//   ....[121]....
        /*088c*/ 	.word	0x000065d0
        /*0890*/ 	.word	0x000000ff
        /*0894*/ 	.word	0x00000000
        /*0898*/ 	.short	0x010a
        /*089a*/ 	.byte	0x04
	.zero		1


	//   ....[122]....
        /*089c*/ 	.word	0x00006660
        /*08a0*/ 	.word	0x000000ff
        /*08a4*/ 	.word	0x00000000
        /*08a8*/ 	.short	0x010a
        /*08aa*/ 	.byte	0x05
	.zero		1


	//   ....[123]....
        /*08ac*/ 	.word	0x00006700
        /*08b0*/ 	.word	0x00000000
        /*08b4*/ 	.word	0x00000000
        /*08b8*/ 	.short	0x010a
        /*08ba*/ 	.byte	0xff
	.zero		1


	//   ....[124]....
        /*08bc*/ 	.word	0x00006a40
        /*08c0*/ 	.word	0x00000000
        /*08c4*/ 	.word	0x00000160
        /*08c8*/ 	.short	0x010a
        /*08ca*/ 	.byte	0xff
	.zero		1


	//   ....[125]....
        /*08cc*/ 	.word	0x00006b10
        /*08d0*/ 	.word	0x00000000
        /*08d4*/ 	.word	0x00000000
        /*08d8*/ 	.short	0x0101
        /*08da*/ 	.byte	0xff
	.zero		1


	//   ....[126]....
        /*08dc*/ 	.word	0x000077b0
        /*08e0*/ 	.word	0x00000000
        /*08e4*/ 	.word	0x00000120
        /*08e8*/ 	.short	0x010a
        /*08ea*/ 	.byte	0xff
	.zero		1


	//   ....[127]....
        /*08ec*/ 	.word	0x00007820
        /*08f0*/ 	.word	0x00000059
        /*08f4*/ 	.word	0x00000180
        /*08f8*/ 	.short	0x010a
        /*08fa*/ 	.byte	0xff
	.zero		1


	//   ....[128]....
        /*08fc*/ 	.word	0x00007910
        /*0900*/ 	.word	0x00000000
        /*0904*/ 	.word	0x00000120
        /*0908*/ 	.short	0x010a
        /*090a*/ 	.byte	0xff
	.zero		1


	//   ....[129]....
        /*090c*/ 	.word	0x00007a40
        /*0910*/ 	.word	0x00000059
        /*0914*/ 	.word	0x00000180
        /*0918*/ 	.short	0x010a
        /*091a*/ 	.byte	0xff
	.zero		1


	//   ....[130]....
        /*091c*/ 	.word	0x00008570
        /*0920*/ 	.word	0x00000000
        /*0924*/ 	.word	0x00000000
        /*0928*/ 	.short	0x0101
        /*092a*/ 	.byte	0xff
	.zero		1


	//   ....[131]....
        /*092c*/ 	.word	0x00008580
        /*0930*/ 	.word	0x00000002
        /*0934*/ 	.word	0x00000120
        /*0938*/ 	.short	0x010a
        /*093a*/ 	.byte	0xff
	.zero		1


	//   ....[132]....
        /*093c*/ 	.word	0x00008650
        /*0940*/ 	.word	0x00000002
        /*0944*/ 	.word	0x00000120
        /*0948*/ 	.short	0x010a
        /*094a*/ 	.byte	0xff
	.zero		1


	//   ....[133]....
        /*094c*/ 	.word	0x00008ad0
        /*0950*/ 	.word	0x00000059
        /*0954*/ 	.word	0x00000000
        /*0958*/ 	.short	0x0101
        /*095a*/ 	.byte	0xff
	.zero		1


	//   ....[134]....
        /*095c*/ 	.word	0x000092f0
        /*0960*/ 	.word	0x00000002
        /*0964*/ 	.word	0x00000000
        /*0968*/ 	.short	0x0101
        /*096a*/ 	.byte	0xff
	.zero		1


	//   ....[135]....
        /*096c*/ 	.word	0x000095a0
        /*0970*/ 	.word	0x000000ff
        /*0974*/ 	.word	0x00000000
        /*0978*/ 	.short	0x0101
        /*097a*/ 	.byte	0x04
	.zero		1


	//   ....[136]....
        /*097c*/ 	.word	0x000095c0
        /*0980*/ 	.word	0x00000003
        /*0984*/ 	.word	0x000001b0
        /*0988*/ 	.short	0x010a
        /*098a*/ 	.byte	0xff
	.zero		1


	//   ....[137]....
        /*098c*/ 	.word	0x00009620
        /*0990*/ 	.word	0x00000000
        /*0994*/ 	.word	0x00000090
        /*0998*/ 	.short	0x010a
        /*099a*/ 	.byte	0xff
	.zero		1


	//   ....[138]....
        /*099c*/ 	.word	0x00009680
        /*09a0*/ 	.word	0x00000000
        /*09a4*/ 	.word	0x00000090
        /*09a8*/ 	.short	0x010a
        /*09aa*/ 	.byte	0xff
	.zero		1


	//   ....[139]....
        /*09ac*/ 	.word	0x000096d0
        /*09b0*/ 	.word	0x00000003
        /*09b4*/ 	.word	0x00000160
        /*09b8*/ 	.short	0x010a
        /*09ba*/ 	.byte	0xff
	.zero		1


	//   ....[140]....
        /*09bc*/ 	.word	0x00009730
        /*09c0*/ 	.word	0x00000000
        /*09c4*/ 	.word	0x00000000
        /*09c8*/ 	.short	0x010a
        /*09ca*/ 	.byte	0xff
	.zero		1


	//   ....[141]....
        /*09cc*/ 	.word	0x00009790
        /*09d0*/ 	.word	0x00000000
        /*09d4*/ 	.word	0x00000000
        /*09d8*/ 	.short	0x010a
        /*09da*/ 	.byte	0xff
	.zero		1


	//   ....[142]....
        /*09dc*/ 	.word	0x000097f0
        /*09e0*/ 	.word	0x00000000
        /*09e4*/ 	.word	0x00000000
        /*09e8*/ 	.short	0x010a
        /*09ea*/ 	.byte	0xff
	.zero		1


	//   ....[143]....
        /*09ec*/ 	.word	0x00009850
        /*09f0*/ 	.word	0x00000000
        /*09f4*/ 	.word	0x00000000
        /*09f8*/ 	.short	0x010a
        /*09fa*/ 	.byte	0xff
	.zero		1


	//   ....[144]....
        /*09fc*/ 	.word	0x000098b0
        /*0a00*/ 	.word	0x00000000
        /*0a04*/ 	.word	0x00000000
        /*0a08*/ 	.short	0x010a
        /*0a0a*/ 	.byte	0xff
	.zero		1


	//   ....[145]....
        /*0a0c*/ 	.word	0x00009910
        /*0a10*/ 	.word	0x00000000
        /*0a14*/ 	.word	0x00000000
        /*0a18*/ 	.short	0x010a
        /*0a1a*/ 	.byte	0xff
	.zero		1


	//   ....[146]....
        /*0a1c*/ 	.word	0x00009970
        /*0a20*/ 	.word	0x00000000
        /*0a24*/ 	.word	0x00000000
        /*0a28*/ 	.short	0x010a
        /*0a2a*/ 	.byte	0xff
	.zero		1


	//   ....[147]....
        /*0a2c*/ 	.word	0x000099d0
        /*0a30*/ 	.word	0x00000000
        /*0a34*/ 	.word	0x00000000
        /*0a38*/ 	.short	0x010a
        /*0a3a*/ 	.byte	0xff
	.zero		1


	//   ....[148]....
        /*0a3c*/ 	.word	0x00009a30
        /*0a40*/ 	.word	0x00000000
        /*0a44*/ 	.word	0x00000000
        /*0a48*/ 	.short	0x010a
        /*0a4a*/ 	.byte	0xff
	.zero		1


	//   ....[149]....
        /*0a4c*/ 	.word	0x00009a90
        /*0a50*/ 	.word	0x00000000
        /*0a54*/ 	.word	0x00000000
        /*0a58*/ 	.short	0x010a
        /*0a5a*/ 	.byte	0xff
	.zero		1


	//   ....[150]....
        /*0a5c*/ 	.word	0x00009af0
        /*0a60*/ 	.word	0x00000000
        /*0a64*/ 	.word	0x00000000
        /*0a68*/ 	.short	0x010a
        /*0a6a*/ 	.byte	0xff
	.zero		1


	//   ....[151]....
        /*0a6c*/ 	.word	0x00009b50
        /*0a70*/ 	.word	0x00000000
        /*0a74*/ 	.word	0x00000000
        /*0a78*/ 	.short	0x010a
        /*0a7a*/ 	.byte	0xff
	.zero		1


	//   ....[152]....
        /*0a7c*/ 	.word	0x00009bb0
        /*0a80*/ 	.word	0x00000000
        /*0a84*/ 	.word	0x00000000
        /*0a88*/ 	.short	0x010a
        /*0a8a*/ 	.byte	0xff
	.zero		1


	//   ....[153]....
        /*0a8c*/ 	.word	0x00009c10
        /*0a90*/ 	.word	0x00000000
        /*0a94*/ 	.word	0x00000000
        /*0a98*/ 	.short	0x010a
        /*0a9a*/ 	.byte	0xff
	.zero		1


	//   ....[154]....
        /*0a9c*/ 	.word	0x00009c70
        /*0aa0*/ 	.word	0x00000000
        /*0aa4*/ 	.word	0x00000000
        /*0aa8*/ 	.short	0x010a
        /*0aaa*/ 	.byte	0xff
	.zero		1


	//   ....[155]....
        /*0aac*/ 	.word	0x00009cd0
        /*0ab0*/ 	.word	0x00000000
        /*0ab4*/ 	.word	0x00000000
        /*0ab8*/ 	.short	0x010a
        /*0aba*/ 	.byte	0xff
	.zero		1


	//   ....[156]....
        /*0abc*/ 	.word	0x00009d30
        /*0ac0*/ 	.word	0x00000000
        /*0ac4*/ 	.word	0x00000000
        /*0ac8*/ 	.short	0x010a
        /*0aca*/ 	.byte	0xff
	.zero		1


	//   ....[157]....
        /*0acc*/ 	.word	0x00009d80
        /*0ad0*/ 	.word	0x00000000
        /*0ad4*/ 	.word	0x000001a0
        /*0ad8*/ 	.short	0x010a
        /*0ada*/ 	.byte	0xff
	.zero		1


	//   ....[158]....
        /*0adc*/ 	.word	0x00009de0
        /*0ae0*/ 	.word	0x00000000
        /*0ae4*/ 	.word	0x00000170
        /*0ae8*/ 	.short	0x010a
        /*0aea*/ 	.byte	0xff
	.zero		1


	//   ....[159]....
        /*0aec*/ 	.word	0x00009e30
        /*0af0*/ 	.word	0x00000000
        /*0af4*/ 	.word	0x00000160
        /*0af8*/ 	.short	0x010a
        /*0afa*/ 	.byte	0xff
	.zero		1


	//   ....[160]....
        /*0afc*/ 	.word	0x00009e90
        /*0b00*/ 	.word	0x00000000
        /*0b04*/ 	.word	0x00000170
        /*0b08*/ 	.short	0x010a
        /*0b0a*/ 	.byte	0xff
	.zero		1


	//   ....[161]....
        /*0b0c*/ 	.word	0x00009ef0
        /*0b10*/ 	.word	0x00000005
        /*0b14*/ 	.word	0x00000008
        /*0b18*/ 	.short	0x010a
        /*0b1a*/ 	.byte	0xff
	.zero		1


	//   ....[162]....
        /*0b1c*/ 	.word	0x00009fe0
        /*0b20*/ 	.word	0x00000003
        /*0b24*/ 	.word	0x00000008
        /*0b28*/ 	.short	0x010a
        /*0b2a*/ 	.byte	0xff
	.zero		1


	//   ....[163]....
        /*0b2c*/ 	.word	0x0000a030
        /*0b30*/ 	.word	0x00000002
        /*0b34*/ 	.word	0x00000160
        /*0b38*/ 	.short	0x010a
        /*0b3a*/ 	.byte	0xff
	.zero		1


	//   ....[164]....
        /*0b3c*/ 	.word	0x0000a090
        /*0b40*/ 	.word	0x00000000
        /*0b44*/ 	.word	0x00000190
        /*0b48*/ 	.short	0x010a
        /*0b4a*/ 	.byte	0xff
	.zero		1


	//   ....[165]....
        /*0b4c*/ 	.word	0x0000a0f0
        /*0b50*/ 	.word	0x00000000
        /*0b54*/ 	.word	0x00000000
        /*0b58*/ 	.short	0x010a
        /*0b5a*/ 	.byte	0xff
	.zero		1


	//   ....[166]....
        /*0b5c*/ 	.word	0x0000a150
        /*0b60*/ 	.word	0x00000000
        /*0b64*/ 	.word	0x00000000
        /*0b68*/ 	.short	0x010a
        /*0b6a*/ 	.byte	0xff
	.zero		1


	//   ....[167]....
        /*0b6c*/ 	.word	0x0000a1b0
        /*0b70*/ 	.word	0x00000000
        /*0b74*/ 	.word	0x000001c0
        /*0b78*/ 	.short	0x010a
        /*0b7a*/ 	.byte	0xff
	.zero		1


	//   ....[168]....
        /*0b7c*/ 	.word	0x0000a200
        /*0b80*/ 	.word	0x0000000c
        /*0b84*/ 	.word	0x00000160
        /*0b88*/ 	.short	0x010a
        /*0b8a*/ 	.byte	0xff
	.zero		1


	//   ....[169]....
        /*0b8c*/ 	.word	0x0000a260
        /*0b90*/ 	.word	0x00000000
        /*0b94*/ 	.word	0x00000158
        /*0b98*/ 	.short	0x010a
        /*0b9a*/ 	.byte	0xff
	.zero		1


	//   ....[170]....
        /*0b9c*/ 	.word	0x0000a2c0
        /*0ba0*/ 	.word	0x00000000
        /*0ba4*/ 	.word	0x00000138
        /*0ba8*/ 	.short	0x010a
        /*0baa*/ 	.byte	0xff
	.zero		1


	//   ....[171]....
        /*0bac*/ 	.word	0x0000a320
        /*0bb0*/ 	.word	0x00000009
        /*0bb4*/ 	.word	0x00000138
        /*0bb8*/ 	.short	0x010a
        /*0bba*/ 	.byte	0xff
	.zero		1


	//   ....[172]....
        /*0bbc*/ 	.word	0x0000a380
        /*0bc0*/ 	.word	0x00000000
        /*0bc4*/ 	.word	0x00000000
        /*0bc8*/ 	.short	0x010a
        /*0bca*/ 	.byte	0xff
	.zero		1


	//   ....[173]....
        /*0bcc*/ 	.word	0x0000a3e0
        /*0bd0*/ 	.word	0x00000000
        /*0bd4*/ 	.word	0x00000000
        /*0bd8*/ 	.short	0x010a
        /*0bda*/ 	.byte	0xff
	.zero		1


	//   ....[174]....
        /*0bdc*/ 	.word	0x0000a430
        /*0be0*/ 	.word	0x00000000
        /*0be4*/ 	.word	0x00000160
        /*0be8*/ 	.short	0x010a
        /*0bea*/ 	.byte	0xff
	.zero		1


	//   ....[175]....
        /*0bec*/ 	.word	0x0000a480
        /*0bf0*/ 	.word	0x00000000
        /*0bf4*/ 	.word	0x00000120
        /*0bf8*/ 	.short	0x010a
        /*0bfa*/ 	.byte	0xff
	.zero		1


	//   ....[176]....
        /*0bfc*/ 	.word	0x0000a4d0
        /*0c00*/ 	.word	0x00000059
        /*0c04*/ 	.word	0x00000180
        /*0c08*/ 	.short	0x010a
        /*0c0a*/ 	.byte	0xff
	.zero		1


	//   ....[177]....
        /*0c0c*/ 	.word	0x0000a520
        /*0c10*/ 	.word	0x00000002
        /*0c14*/ 	.word	0x00000120
        /*0c18*/ 	.short	0x010a
        /*0c1a*/ 	.byte	0xff
	.zero		1


	//----- nvinfo : EIATTR_NUM_MBARRIERS
	.align		4
.L_47:
        /*0c1c*/ 	.byte	0x03, 0x38
        /*0c1e*/ 	.short	0x0039


	//----- nvinfo : EIATTR_EXIT_INSTR_OFFSETS
	.align		4
        /*0c20*/ 	.byte	0x04, 0x1c
        /*0c22*/ 	.short	(.L_49 - .L_48)


	//   ....[0]....
.L_48:
        /*0c24*/ 	.word	0x00003910


	//   ....[1]....
        /*0c28*/ 	.word	0x00003e00


	//   ....[2]....
        /*0c2c*/ 	.word	0x00003e60


	//   ....[3]....
        /*0c30*/ 	.word	0x00005760


	//   ....[4]....
        /*0c34*/ 	.word	0x00006730


	//   ....[5]....
        /*0c38*/ 	.word	0x00006770


	//   ....[6]....
        /*0c3c*/ 	.word	0x00009490


	//   ....[7]....
        /*0c40*/ 	.word	0x00009510


	//   ....[8]....
        /*0c44*/ 	.word	0x00009540


	//   ....[9]....
        /*0c48*/ 	.word	0x000095b0


	//----- nvinfo : EIATTR_MAX_THREADS
	.align		4
.L_49:
        /*0c4c*/ 	.byte	0x04, 0x05
        /*0c4e*/ 	.short	(.L_51 - .L_50)
.L_50:
        /*0c50*/ 	.word	0x00000100
        /*0c54*/ 	.word	0x00000001
        /*0c58*/ 	.word	0x00000001


	//----- nvinfo : EIATTR_CRS_STACK_SIZE
	.align		4
.L_51:
        /*0c5c*/ 	.byte	0x04, 0x1e
        /*0c5e*/ 	.short	(.L_53 - .L_52)
.L_52:
        /*0c60*/ 	.word	0x00000000


	//----- nvinfo : EIATTR_CBANK_PARAM_SIZE
	.align		4
.L_53:
        /*0c64*/ 	.byte	0x03, 0x19
        /*0c66*/ 	.short	0x0c00


	//----- nvinfo : EIATTR_PARAM_CBANK
	.align		4
        /*0c68*/ 	.byte	0x04, 0x0a
        /*0c6a*/ 	.short	(.L_55 - .L_54)
	.align		4
.L_54:
        /*0c6c*/ 	.word	index@(.nv.constant0._ZN7cutlass13device_kernelINS_4gemm6kernel13GemmUniversalIN4cute5tupleIJiiiiEEENS1_10collective13CollectiveMmaINS1_46MainloopSm100TmaUmmaWarpSpecializedBlockScaledILi18ELi2ELi2ENS5_IJNS4_1CILi2EEESB_NSA_ILi1EEEEEEEENS5_IJNSA_ILi256EEENSA_ILi64EEENSA_ILi128EEEEEENS5_IJNS_12float_e2m1_tENS_13float_ue8m0_tEEEENS5_IJNS5_IJlSC_lEEENS4_6LayoutINS5_IJNS5_IJNS5_IJNSA_ILi32EEENSA_ILi4EEEEEEiEEESR_NS5_IJSC_iEEEEEENS5_IJNS5_IJNS5_IJNSA_ILi16EEESP_EEEiEEENS5_IJNS5_IJNSA_ILi0EEESC_EEENSA_ILi512EEEEEENS5_IJSX_iEEEEEEEEEEESL_S14_NS4_8TiledMMAINS4_8MMA_AtomIJNS4_23SM100_MMA_MXF4_2x1SM_SSISJ_SJ_fSK_Li256ELi64ELi32ELNS4_4UMMA5MajorE0ELS19_0ELNS18_7ScaleInE0ELS1A_0EEEEEENSN_INS5_IJSC_SC_SC_EEENS5_IJSX_SX_SX_EEEEENS5_IJNS4_10UnderscoreES1G_S1G_EEEEENS5_IJNS4_28SM100_TMA_2SM_LOAD_MULTICASTES1J_EEENS5_IJNS4_14ComposedLayoutINS4_7SwizzleILi2ELi4ELi3EEENS4_18smem_ptr_flag_bitsILi4EEENSN_INS5_IJNSA_ILi8EEESH_EEENS5_IJSH_SC_EEEEEEENSN_INS5_IJNS5_IJNS5_IJSQ_SC_EEENS5_IJSO_SB_EEEEEESC_NS5_IJSB_SC_EEEEEENS5_IJNS5_IJNS5_IJSV_SZ_EEESY_EEESX_NS5_IJSB_SZ_EEEEEEEEEEEvNS4_8identityENS5_IJNS4_18SM100_TMA_2SM_LOADES1J_EEES25_vS26_EENS_8epilogue10collective18CollectiveEpilogueINS2A_23Sm100TmaWarpSpecializedILi3ELi2ELi32ELb1ELb0EEEJNS5_IJSH_SG_SH_EEENS5_IJNSN_ISH_SC_EENSN_ISO_SC_EEEEENS_10bfloat16_tESM_S2J_SM_NS2A_6fusion15FusionCallbacksIS2E_NS2K_17LinearCombinationIS2J_fS2J_fLNS_15FloatRoundStyleE2EEES2F_S2I_JEEENS4_5SM1004TMEM4LOAD26SM100_TMEM_LOAD_32dp32b32xENS4_13SM90_TMA_LOADENS1L_IS1N_NS1O_ILi16EEENSN_INS5_IJS1Q_SO_EEENS5_IJSO_SC_EEEEEEENS4_39AutoVectorizingCopyWithAssumedAlignmentILi128EEENS4_14SM90_TMA_STOREES2Z_S31_S31_EEEvvEEEEvNT_6ParamsE)
        /*0c70*/ 	.short	0x0380
        /*0c72*/ 	.short	0x0c00


	//----- nvinfo : EIATTR_SW_WAR
	.align		4
.L_55:
        /*0c74*/ 	.byte	0x04, 0x36
        /*0c76*/ 	.short	(.L_57 - .L_56)
.L_56:
        /*0c78*/ 	.word	0x00000008
.L_57:


//--------------------- .nv.callgraph             --------------------------
	.section	.nv.callgraph,"",@"SHT_CUDA_CALLGRAPH"
	.align	4
	.sectionentsize	8
	.align		4
        /*0000*/ 	.word	0x00000000
	.align		4
        /*0004*/ 	.word	0xffffffff
	.align		4
        /*0008*/ 	.word	index@(_ZN7cutlass13device_kernelINS_4gemm6kernel13GemmUniversalIN4cute5tupleIJiiiiEEENS1_10collective13CollectiveMmaINS1_46MainloopSm100TmaUmmaWarpSpecializedBlockScaledILi18ELi2ELi2ENS5_IJNS4_1CILi2EEESB_NSA_ILi1EEEEEEEENS5_IJNSA_ILi256EEENSA_ILi64EEENSA_ILi128EEEEEENS5_IJNS_12float_e2m1_tENS_13float_ue8m0_tEEEENS5_IJNS5_IJlSC_lEEENS4_6LayoutINS5_IJNS5_IJNS5_IJNSA_ILi32EEENSA_ILi4EEEEEEiEEESR_NS5_IJSC_iEEEEEENS5_IJNS5_IJNS5_IJNSA_ILi16EEESP_EEEiEEENS5_IJNS5_IJNSA_ILi0EEESC_EEENSA_ILi512EEEEEENS5_IJSX_iEEEEEEEEEEESL_S14_NS4_8TiledMMAINS4_8MMA_AtomIJNS4_23SM100_MMA_MXF4_2x1SM_SSISJ_SJ_fSK_Li256ELi64ELi32ELNS4_4UMMA5MajorE0ELS19_0ELNS18_7ScaleInE0ELS1A_0EEEEEENSN_INS5_IJSC_SC_SC_EEENS5_IJSX_SX_SX_EEEEENS5_IJNS4_10UnderscoreES1G_S1G_EEEEENS5_IJNS4_28SM100_TMA_2SM_LOAD_MULTICASTES1J_EEENS5_IJNS4_14ComposedLayoutINS4_7SwizzleILi2ELi4ELi3EEENS4_18smem_ptr_flag_bitsILi4EEENSN_INS5_IJNSA_ILi8EEESH_EEENS5_IJSH_SC_EEEEEEENSN_INS5_IJNS5_IJNS5_IJSQ_SC_EEENS5_IJSO_SB_EEEEEESC_NS5_IJSB_SC_EEEEEENS5_IJNS5_IJNS5_IJSV_SZ_EEESY_EEESX_NS5_IJSB_SZ_EEEEEEEEEEEvNS4_8identityENS5_IJNS4_18SM100_TMA_2SM_LOADES1J_EEES25_vS26_EENS_8epilogue10collective18CollectiveEpilogueINS2A_23Sm100TmaWarpSpecializedILi3ELi2ELi32ELb1ELb0EEEJNS5_IJSH_SG_SH_EEENS5_IJNSN_ISH_SC_EENSN_ISO_SC_EEEEENS_10bfloat16_tESM_S2J_SM_NS2A_6fusion15FusionCallbacksIS2E_NS2K_17LinearCombinationIS2J_fS2J_fLNS_15FloatRoundStyleE2EEES2F_S2I_JEEENS4_5SM1004TMEM4LOAD26SM100_TMEM_LOAD_32dp32b32xENS4_13SM90_TMA_LOADENS1L_IS1N_NS1O_ILi16EEENSN_INS5_IJS1Q_SO_EEENS5_IJSO_SC_EEEEEEENS4_39AutoVectorizingCopyWithAssumedAlignmentILi128EEENS4_14SM90_TMA_STOREES2Z_S31_S31_EEEvvEEEEvNT_6ParamsE)
	.align		4
        /*000c*/ 	.word	index@(__assertfail)
	.align		4
        /*0010*/ 	.word	0x00000000
	.align		4
        /*0014*/ 	.word	0xfffffffe
	.align		4
        /*0018*/ 	.word	0x00000000
	.align		4
        /*001c*/ 	.word	0xfffffffd
	.align		4
        /*0020*/ 	.word	0x00000000
	.align		4
        /*0024*/ 	.word	0xfffffffc


//--------------------- .nv.constant4             --------------------------
	.section	.nv.constant4,"a",@progbits
	.align	8
	.align		8
.nv.constant4:
        /*0000*/ 	.dword	__assertfail
	.align		8
        /*0008*/ 	.dword	__unnamed_1
	.align		8
        /*0010*/ 	.dword	__unnamed_2
	.align		8
        /*0018*/ 	.dword	_ZN40_INTERNAL_4be916da_4_k_cu_c5f1f49b_295204cuda3std3__45__cpo5beginE
	.align		8
        /*0020*/ 	.dword	_ZN40_INTERNAL_4be916da_4_k_cu_c5f1f49b_295204cuda3std3__45__cpo3endE
	.align		8
        /*0028*/ 	.dword	_ZN40_INTERNAL_4be916da_4_k_cu_c5f1f49b_295204cuda3std3__45__cpo6cbeginE
	.align		8
        /*0030*/ 	.dword	_ZN40_INTERNAL_4be916da_4_k_cu_c5f1f49b_295204cuda3std3__45__cpo4cendE
	.align		8
        /*0038*/ 	.dword	_ZN40_INTERNAL_4be916da_4_k_cu_c5f1f49b_295204cuda3std3__442_GLOBAL__N__4be916da_4_k_cu_c5f1f49b_295206ignoreE
	.align		8
        /*0040*/ 	.dword	_ZN40_INTERNAL_4be916da_4_k_cu_c5f1f49b_295204cuda3std3__419piecewise_constructE
	.align		8
        /*0048*/ 	.dword	_ZN40_INTERNAL_4be916da_4_k_cu_c5f1f49b_295204cuda3std3__48in_placeE
	.align		8
        /*0050*/ 	.dword	_ZN40_INTERNAL_4be916da_4_k_cu_c5f1f49b_295204cuda3std6ranges3__45__cpo4swapE
	.align		8
        /*0058*/ 	.dword	_ZN40_INTERNAL_4be916da_4_k_cu_c5f1f49b_295204cuda3std6ranges3__45__cpo9iter_moveE
	.align		8
        /*0060*/ 	.dword	_ZN40_INTERNAL_4be916da_4_k_cu_c5f1f49b_295204cute7productE
	.align		8
        /*0068*/ 	.dword	_ZN40_INTERNAL_4be916da_4_k_cu_c5f1f49b_295204cute1_E
	.align		8
        /*0070*/ 	.dword	$str$25
	.align		8
        /*0078*/ 	.dword	$str$26
	.align		8
        /*0080*/ 	.dword	$str$29
	.align		8
        /*0088*/ 	.dword	$str$30


//--------------------- .text._ZN7cutlass13device_kernelINS_4gemm6kernel13GemmUniversalIN4cute5tupleIJiiiiEEENS1_10collective13CollectiveMmaINS1_46MainloopSm100TmaUmmaWarpSpecializedBlockScaledILi18ELi2ELi2ENS5_IJNS4_1CILi2EEESB_NSA_ILi1EEEEEEEENS5_IJNSA_ILi256EEENSA_ILi64EEENSA_ILi128EEEEEENS5_IJNS_12float_e2m1_tENS_13float_ue8m0_tEEEENS5_IJNS5_IJlSC_lEEENS4_6LayoutINS5_IJNS5_IJNS5_IJNSA_ILi32EEENSA_ILi4EEEEEEiEEESR_NS5_IJSC_iEEEEEENS5_IJNS5_IJNS5_IJNSA_ILi16EEESP_EEEiEEENS5_IJNS5_IJNSA_ILi0EEESC_EEENSA_ILi512EEEEEENS5_IJSX_iEEEEEEEEEEESL_S14_NS4_8TiledMMAINS4_8MMA_AtomIJNS4_23SM100_MMA_MXF4_2x1SM_SSISJ_SJ_fSK_Li256ELi64ELi32ELNS4_4UMMA5MajorE0ELS19_0ELNS18_7ScaleInE0ELS1A_0EEEEEENSN_INS5_IJSC_SC_SC_EEENS5_IJSX_SX_SX_EEEEENS5_IJNS4_10UnderscoreES1G_S1G_EEEEENS5_IJNS4_28SM100_TMA_2SM_LOAD_MULTICASTES1J_EEENS5_IJNS4_14ComposedLayoutINS4_7SwizzleILi2ELi4ELi3EEENS4_18smem_ptr_flag_bitsILi4EEENSN_INS5_IJNSA_ILi8EEESH_EEENS5_IJSH_SC_EEEEEEENSN_INS5_IJNS5_IJNS5_IJSQ_SC_EEENS5_IJSO_SB_EEEEEESC_NS5_IJSB_SC_EEEEEENS5_IJNS5_IJNS5_IJSV_SZ_EEESY_EEESX_NS5_IJSB_SZ_EEEEEEEEEEEvNS4_8identityENS5_IJNS4_18SM100_TMA_2SM_LOADES1J_EEES25_vS26_EENS_8epilogue10collective18CollectiveEpilogueINS2A_23Sm100TmaWarpSpecializedILi3ELi2ELi32ELb1ELb0EEEJNS5_IJSH_SG_SH_EEENS5_IJNSN_ISH_SC_EENSN_ISO_SC_EEEEENS_10bfloat16_tESM_S2J_SM_NS2A_6fusion15FusionCallbacksIS2E_NS2K_17LinearCombinationIS2J_fS2J_fLNS_15FloatRoundStyleE2EEES2F_S2I_JEEENS4_5SM1004TMEM4LOAD26SM100_TMEM_LOAD_32dp32b32xENS4_13SM90_TMA_LOADENS1L_IS1N_NS1O_ILi16EEENSN_INS5_IJS1Q_SO_EEENS5_IJSO_SC_EEEEEEENS4_39AutoVectorizingCopyWithAssumedAlignmentILi128EEENS4_14SM90_TMA_STOREES2Z_S31_S31_EEEvvEEEEvNT_6ParamsE --------------------------
	.section	.text._ZN7cutlass13device_kernelINS_4gemm6kernel13GemmUniversalIN4cute5tupleIJiiiiEEENS1_10collective13CollectiveMmaINS1_46MainloopSm100TmaUmmaWarpSpecializedBlockScaledILi18ELi2ELi2ENS5_IJNS4_1CILi2EEESB_NSA_ILi1EEEEEEEENS5_IJNSA_ILi256EEENSA_ILi64EEENSA_ILi128EEEEEENS5_IJNS_12float_e2m1_tENS_13float_ue8m0_tEEEENS5_IJNS5_IJlSC_lEEENS4_6LayoutINS5_IJNS5_IJNS5_IJNSA_ILi32EEENSA_ILi4EEEEEEiEEESR_NS5_IJSC_iEEEEEENS5_IJNS5_IJNS5_IJNSA_ILi16EEESP_EEEiEEENS5_IJNS5_IJNSA_ILi0EEESC_EEENSA_ILi512EEEEEENS5_IJSX_iEEEEEEEEEEESL_S14_NS4_8TiledMMAINS4_8MMA_AtomIJNS4_23SM100_MMA_MXF4_2x1SM_SSISJ_SJ_fSK_Li256ELi64ELi32ELNS4_4UMMA5MajorE0ELS19_0ELNS18_7ScaleInE0ELS1A_0EEEEEENSN_INS5_IJSC_SC_SC_EEENS5_IJSX_SX_SX_EEEEENS5_IJNS4_10UnderscoreES1G_S1G_EEEEENS5_IJNS4_28SM100_TMA_2SM_LOAD_MULTICASTES1J_EEENS5_IJNS4_14ComposedLayoutINS4_7SwizzleILi2ELi4ELi3EEENS4_18smem_ptr_flag_bitsILi4EEENSN_INS5_IJNSA_ILi8EEESH_EEENS5_IJSH_SC_EEEEEEENSN_INS5_IJNS5_IJNS5_IJSQ_SC_EEENS5_IJSO_SB_EEEEEESC_NS5_IJSB_SC_EEEEEENS5_IJNS5_IJNS5_IJSV_SZ_EEESY_EEESX_NS5_IJSB_SZ_EEEEEEEEEEEvNS4_8identityENS5_IJNS4_18SM100_TMA_2SM_LOADES1J_EEES25_vS26_EENS_8epilogue10collective18CollectiveEpilogueINS2A_23Sm100TmaWarpSpecializedILi3ELi2ELi32ELb1ELb0EEEJNS5_IJSH_SG_SH_EEENS5_IJNSN_ISH_SC_EENSN_ISO_SC_EEEEENS_10bfloat16_tESM_S2J_SM_NS2A_6fusion15FusionCallbacksIS2E_NS2K_17LinearCombinationIS2J_fS2J_fLNS_15FloatRoundStyleE2EEES2F_S2I_JEEENS4_5SM1004TMEM4LOAD26SM100_TMEM_LOAD_32dp32b32xENS4_13SM90_TMA_LOADENS1L_IS1N_NS1O_ILi16EEENSN_INS5_IJS1Q_SO_EEENS5_IJSO_SC_EEEEEEENS4_39AutoVectorizingCopyWithAssumedAlignmentILi128EEENS4_14SM90_TMA_STOREES2Z_S31_S31_EEEvvEEEEvNT_6ParamsE,"ax",@progbits
	.align	128
.text._ZN7cutlass13device_kernelINS_4gemm6kernel13GemmUniversalIN4cute5tupleIJiiiiEEENS1_10collective13CollectiveMmaINS1_46MainloopSm100TmaUmmaWarpSpecializedBlockScaledILi18ELi2ELi2ENS5_IJNS4_1CILi2EEESB_NSA_ILi1EEEEEEEENS5_IJNSA_ILi256EEENSA_ILi64EEENSA_ILi128EEEEEENS5_IJNS_12float_e2m1_tENS_13float_ue8m0_tEEEENS5_IJNS5_IJlSC_lEEENS4_6LayoutINS5_IJNS5_IJNS5_IJNSA_ILi32EEENSA_ILi4EEEEEEiEEESR_NS5_IJSC_iEEEEEENS5_IJNS5_IJNS5_IJNSA_ILi16EEESP_EEEiEEENS5_IJNS5_IJNSA_ILi0EEESC_EEENSA_ILi512EEEEEENS5_IJSX_iEEEEEEEEEEESL_S14_NS4_8TiledMMAINS4_8MMA_AtomIJNS4_23SM100_MMA_MXF4_2x1SM_SSISJ_SJ_fSK_Li256ELi64ELi32ELNS4_4UMMA5MajorE0ELS19_0ELNS18_7ScaleInE0ELS1A_0EEEEEENSN_INS5_IJSC_SC_SC_EEENS5_IJSX_SX_SX_EEEEENS5_IJNS4_10UnderscoreES1G_S1G_EEEEENS5_IJNS4_28SM100_TMA_2SM_LOAD_MULTICASTES1J_EEENS5_IJNS4_14ComposedLayoutINS4_7SwizzleILi2ELi4ELi3EEENS4_18smem_ptr_flag_bitsILi4EEENSN_INS5_IJNSA_ILi8EEESH_EEENS5_IJSH_SC_EEEEEEENSN_INS5_IJNS5_IJNS5_IJSQ_SC_EEENS5_IJSO_SB_EEEEEESC_NS5_IJSB_SC_EEEEEENS5_IJNS5_IJNS5_IJSV_SZ_EEESY_EEESX_NS5_IJSB_SZ_EEEEEEEEEEEvNS4_8identityENS5_IJNS4_18SM100_TMA_2SM_LOADES1J_EEES25_vS26_EENS_8epilogue10collective18CollectiveEpilogueINS2A_23Sm100TmaWarpSpecializedILi3ELi2ELi32ELb1ELb0EEEJNS5_IJSH_SG_SH_EEENS5_IJNSN_ISH_SC_EENSN_ISO_SC_EEEEENS_10bfloat16_tESM_S2J_SM_NS2A_6fusion15FusionCallbacksIS2E_NS2K_17LinearCombinationIS2J_fS2J_fLNS_15FloatRoundStyleE2EEES2F_S2I_JEEENS4_5SM1004TMEM4LOAD26SM100_TMEM_LOAD_32dp32b32xENS4_13SM90_TMA_LOADENS1L_IS1N_NS1O_ILi16EEENSN_INS5_IJS1Q_SO_EEENS5_IJSO_SC_EEEEEEENS4_39AutoVectorizingCopyWithAssumedAlignmentILi128EEENS4_14SM90_TMA_STOREES2Z_S31_S31_EEEvvEEEEvNT_6ParamsE:
        .type           _ZN7cutlass13device_kernelINS_4gemm6kernel13GemmUniversalIN4cute5tupleIJiiiiEEENS1_10collective13CollectiveMmaINS1_46MainloopSm100TmaUmmaWarpSpecializedBlockScaledILi18ELi2ELi2ENS5_IJNS4_1CILi2EEESB_NSA_ILi1EEEEEEEENS5_IJNSA_ILi256EEENSA_ILi64EEENSA_ILi128EEEEEENS5_IJNS_12float_e2m1_tENS_13float_ue8m0_tEEEENS5_IJNS5_IJlSC_lEEENS4_6LayoutINS5_IJNS5_IJNS5_IJNSA_ILi32EEENSA_ILi4EEEEEEiEEESR_NS5_IJSC_iEEEEEENS5_IJNS5_IJNS5_IJNSA_ILi16EEESP_EEEiEEENS5_IJNS5_IJNSA_ILi0EEESC_EEENSA_ILi512EEEEEENS5_IJSX_iEEEEEEEEEEESL_S14_NS4_8TiledMMAINS4_8MMA_AtomIJNS4_23SM100_MMA_MXF4_2x1SM_SSISJ_SJ_fSK_Li256ELi64ELi32ELNS4_4UMMA5MajorE0ELS19_0ELNS18_7ScaleInE0ELS1A_0EEEEEENSN_INS5_IJSC_SC_SC_EEENS5_IJSX_SX_SX_EEEEENS5_IJNS4_10UnderscoreES1G_S1G_EEEEENS5_IJNS4_28SM100_TMA_2SM_LOAD_MULTICASTES1J_EEENS5_IJNS4_14ComposedLayoutINS4_7SwizzleILi2ELi4ELi3EEENS4_18smem_ptr_flag_bitsILi4EEENSN_INS5_IJNSA_ILi8EEESH_EEENS5_IJSH_SC_EEEEEEENSN_INS5_IJNS5_IJNS5_IJSQ_SC_EEENS5_IJSO_SB_EEEEEESC_NS5_IJSB_SC_EEEEEENS5_IJNS5_IJNS5_IJSV_SZ_EEESY_EEESX_NS5_IJSB_SZ_EEEEEEEEEEEvNS4_8identityENS5_IJNS4_18SM100_TMA_2SM_LOADES1J_EEES25_vS26_EENS_8epilogue10collective18CollectiveEpilogueINS2A_23Sm100TmaWarpSpecializedILi3ELi2ELi32ELb1ELb0EEEJNS5_IJSH_SG_SH_EEENS5_IJNSN_ISH_SC_EENSN_ISO_SC_EEEEENS_10bfloat16_tESM_S2J_SM_NS2A_6fusion15FusionCallbacksIS2E_NS2K_17LinearCombinationIS2J_fS2J_fLNS_15FloatRoundStyleE2EEES2F_S2I_JEEENS4_5SM1004TMEM4LOAD26SM100_TMEM_LOAD_32dp32b32xENS4_13SM90_TMA_LOADENS1L_IS1N_NS1O_ILi16EEENSN_INS5_IJS1Q_SO_EEENS5_IJSO_SC_EEEEEEENS4_39AutoVectorizingCopyWithAssumedAlignmentILi128EEENS4_14SM90_TMA_STOREES2Z_S31_S31_EEEvvEEEEvNT_6ParamsE,@function
        .size           _ZN7cutlass13device_kernelINS_4gemm6kernel13GemmUniversalIN4cute5tupleIJiiiiEEENS1_10collective13CollectiveMmaINS1_46MainloopSm100TmaUmmaWarpSpecializedBlockScaledILi18ELi2ELi2ENS5_IJNS4_1CILi2EEESB_NSA_ILi1EEEEEEEENS5_IJNSA_ILi256EEENSA_ILi64EEENSA_ILi128EEEEEENS5_IJNS_12float_e2m1_tENS_13float_ue8m0_tEEEENS5_IJNS5_IJlSC_lEEENS4_6LayoutINS5_IJNS5_IJNS5_IJNSA_ILi32EEENSA_ILi4EEEEEEiEEESR_NS5_IJSC_iEEEEEENS5_IJNS5_IJNS5_IJNSA_ILi16EEESP_EEEiEEENS5_IJNS5_IJNSA_ILi0EEESC_EEENSA_ILi512EEEEEENS5_IJSX_iEEEEEEEEEEESL_S14_NS4_8TiledMMAINS4_8MMA_AtomIJNS4_23SM100_MMA_MXF4_2x1SM_SSISJ_SJ_fSK_Li256ELi64ELi32ELNS4_4UMMA5MajorE0ELS19_0ELNS18_7ScaleInE0ELS1A_0EEEEEENSN_INS5_IJSC_SC_SC_EEENS5_IJSX_SX_SX_EEEEENS5_IJNS4_10UnderscoreES1G_S1G_EEEEENS5_IJNS4_28SM100_TMA_2SM_LOAD_MULTICASTES1J_EEENS5_IJNS4_14ComposedLayoutINS4_7SwizzleILi2ELi4ELi3EEENS4_18smem_ptr_flag_bitsILi4EEENSN_INS5_IJNSA_ILi8EEESH_EEENS5_IJSH_SC_EEEEEEENSN_INS5_IJNS5_IJNS5_IJSQ_SC_EEENS5_IJSO_SB_EEEEEESC_NS5_IJSB_SC_EEEEEENS5_IJNS5_IJNS5_IJSV_SZ_EEESY_EEESX_NS5_IJSB_SZ_EEEEEEEEEEEvNS4_8identityENS5_IJNS4_18SM100_TMA_2SM_LOADES1J_EEES25_vS26_EENS_8epilogue10collective18CollectiveEpilogueINS2A_23Sm100TmaWarpSpecializedILi3ELi2ELi32ELb1ELb0EEEJNS5_IJSH_SG_SH_EEENS5_IJNSN_ISH_SC_EENSN_ISO_SC_EEEEENS_10bfloat16_tESM_S2J_SM_NS2A_6fusion15FusionCallbacksIS2E_NS2K_17LinearCombinationIS2J_fS2J_fLNS_15FloatRoundStyleE2EEES2F_S2I_JEEENS4_5SM1004TMEM4LOAD26SM100_TMEM_LOAD_32dp32b32xENS4_13SM90_TMA_LOADENS1L_IS1N_NS1O_ILi16EEENSN_INS5_IJS1Q_SO_EEENS5_IJSO_SC_EEEEEEENS4_39AutoVectorizingCopyWithAssumedAlignmentILi128EEENS4_14SM90_TMA_STOREES2Z_S31_S31_EEEvvEEEEvNT_6ParamsE,(.L_x_218 - _ZN7cutlass13device_kernelINS_4gemm6kernel13GemmUniversalIN4cute5tupleIJiiiiEEENS1_10collective13CollectiveMmaINS1_46MainloopSm100TmaUmmaWarpSpecializedBlockScaledILi18ELi2ELi2ENS5_IJNS4_1CILi2EEESB_NSA_ILi1EEEEEEEENS5_IJNSA_ILi256EEENSA_ILi64EEENSA_ILi128EEEEEENS5_IJNS_12float_e2m1_tENS_13float_ue8m0_tEEEENS5_IJNS5_IJlSC_lEEENS4_6LayoutINS5_IJNS5_IJNS5_IJNSA_ILi32EEENSA_ILi4EEEEEEiEEESR_NS5_IJSC_iEEEEEENS5_IJNS5_IJNS5_IJNSA_ILi16EEESP_EEEiEEENS5_IJNS5_IJNSA_ILi0EEESC_EEENSA_ILi512EEEEEENS5_IJSX_iEEEEEEEEEEESL_S14_NS4_8TiledMMAINS4_8MMA_AtomIJNS4_23SM100_MMA_MXF4_2x1SM_SSISJ_SJ_fSK_Li256ELi64ELi32ELNS4_4UMMA5MajorE0ELS19_0ELNS18_7ScaleInE0ELS1A_0EEEEEENSN_INS5_IJSC_SC_SC_EEENS5_IJSX_SX_SX_EEEEENS5_IJNS4_10UnderscoreES1G_S1G_EEEEENS5_IJNS4_28SM100_TMA_2SM_LOAD_MULTICASTES1J_EEENS5_IJNS4_14ComposedLayoutINS4_7SwizzleILi2ELi4ELi3EEENS4_18smem_ptr_flag_bitsILi4EEENSN_INS5_IJNSA_ILi8EEESH_EEENS5_IJSH_SC_EEEEEEENSN_INS5_IJNS5_IJNS5_IJSQ_SC_EEENS5_IJSO_SB_EEEEEESC_NS5_IJSB_SC_EEEEEENS5_IJNS5_IJNS5_IJSV_SZ_EEESY_EEESX_NS5_IJSB_SZ_EEEEEEEEEEEvNS4_8identityENS5_IJNS4_18SM100_TMA_2SM_LOADES1J_EEES25_vS26_EENS_8epilogue10collective18CollectiveEpilogueINS2A_23Sm100TmaWarpSpecializedILi3ELi2ELi32ELb1ELb0EEEJNS5_IJSH_SG_SH_EEENS5_IJNSN_ISH_SC_EENSN_ISO_SC_EEEEENS_10bfloat16_tESM_S2J_SM_NS2A_6fusion15FusionCallbacksIS2E_NS2K_17LinearCombinationIS2J_fS2J_fLNS_15FloatRoundStyleE2EEES2F_S2I_JEEENS4_5SM1004TMEM4LOAD26SM100_TMEM_LOAD_32dp32b32xENS4_13SM90_TMA_LOADENS1L_IS1N_NS1O_ILi16EEENSN_INS5_IJS1Q_SO_EEENS5_IJSO_SC_EEEEEEENS4_39AutoVectorizingCopyWithAssumedAlignmentILi128EEENS4_14SM90_TMA_STOREES2Z_S31_S31_EEEvvEEEEvNT_6ParamsE)
        .other          _ZN7cutlass13device_kernelINS_4gemm6kernel13GemmUniversalIN4cute5tupleIJiiiiEEENS1_10collective13CollectiveMmaINS1_46MainloopSm100TmaUmmaWarpSpecializedBlockScaledILi18ELi2ELi2ENS5_IJNS4_1CILi2EEESB_NSA_ILi1EEEEEEEENS5_IJNSA_ILi256EEENSA_ILi64EEENSA_ILi128EEEEEENS5_IJNS_12float_e2m1_tENS_13float_ue8m0_tEEEENS5_IJNS5_IJlSC_lEEENS4_6LayoutINS5_IJNS5_IJNS5_IJNSA_ILi32EEENSA_ILi4EEEEEEiEEESR_NS5_IJSC_iEEEEEENS5_IJNS5_IJNS5_IJNSA_ILi16EEESP_EEEiEEENS5_IJNS5_IJNSA_ILi0EEESC_EEENSA_ILi512EEEEEENS5_IJSX_iEEEEEEEEEEESL_S14_NS4_8TiledMMAINS4_8MMA_AtomIJNS4_23SM100_MMA_MXF4_2x1SM_SSISJ_SJ_fSK_Li256ELi64ELi32ELNS4_4UMMA5MajorE0ELS19_0ELNS18_7ScaleInE0ELS1A_0EEEEEENSN_INS5_IJSC_SC_SC_EEENS5_IJSX_SX_SX_EEEEENS5_IJNS4_10UnderscoreES1G_S1G_EEEEENS5_IJNS4_28SM100_TMA_2SM_LOAD_MULTICASTES1J_EEENS5_IJNS4_14ComposedLayoutINS4_7SwizzleILi2ELi4ELi3EEENS4_18smem_ptr_flag_bitsILi4EEENSN_INS5_IJNSA_ILi8EEESH_EEENS5_IJSH_SC_EEEEEEENSN_INS5_IJNS5_IJNS5_IJSQ_SC_EEENS5_IJSO_SB_EEEEEESC_NS5_IJSB_SC_EEEEEENS5_IJNS5_IJNS5_IJSV_SZ_EEESY_EEESX_NS5_IJSB_SZ_EEEEEEEEEEEvNS4_8identityENS5_IJNS4_18SM100_TMA_2SM_LOADES1J_EEES25_vS26_EENS_8epilogue10collective18CollectiveEpilogueINS2A_23Sm100TmaWarpSpecializedILi3ELi2ELi32ELb1ELb0EEEJNS5_IJSH_SG_SH_EEENS5_IJNSN_ISH_SC_EENSN_ISO_SC_EEEEENS_10bfloat16_tESM_S2J_SM_NS2A_6fusion15FusionCallbacksIS2E_NS2K_17LinearCombinationIS2J_fS2J_fLNS_15FloatRoundStyleE2EEES2F_S2I_JEEENS4_5SM1004TMEM4LOAD26SM100_TMEM_LOAD_32dp32b32xENS4_13SM90_TMA_LOADENS1L_IS1N_NS1O_ILi16EEENSN_INS5_IJS1Q_SO_EEENS5_IJSO_SC_EEEEEEENS4_39AutoVectorizingCopyWithAssumedAlignmentILi128EEENS4_14SM90_TMA_STOREES2Z_S31_S31_EEEvvEEEEvNT_6ParamsE,@"STO_CUDA_ENTRY STV_DEFAULT"
_ZN7cutlass13device_kernelINS_4gemm6kernel13GemmUniversalIN4cute5tupleIJiiiiEEENS1_10collective13CollectiveMmaINS1_46MainloopSm100TmaUmmaWarpSpecializedBlockScaledILi18ELi2ELi2ENS5_IJNS4_1CILi2EEESB_NSA_ILi1EEEEEEEENS5_IJNSA_ILi256EEENSA_ILi64EEENSA_ILi128EEEEEENS5_IJNS_12float_e2m1_tENS_13float_ue8m0_tEEEENS5_IJNS5_IJlSC_lEEENS4_6LayoutINS5_IJNS5_IJNS5_IJNSA_ILi32EEENSA_ILi4EEEEEEiEEESR_NS5_IJSC_iEEEEEENS5_IJNS5_IJNS5_IJNSA_ILi16EEESP_EEEiEEENS5_IJNS5_IJNSA_ILi0EEESC_EEENSA_ILi512EEEEEENS5_IJSX_iEEEEEEEEEEESL_S14_NS4_8TiledMMAINS4_8MMA_AtomIJNS4_23SM100_MMA_MXF4_2x1SM_SSISJ_SJ_fSK_Li256ELi64ELi32ELNS4_4UMMA5MajorE0ELS19_0ELNS18_7ScaleInE0ELS1A_0EEEEEENSN_INS5_IJSC_SC_SC_EEENS5_IJSX_SX_SX_EEEEENS5_IJNS4_10UnderscoreES1G_S1G_EEEEENS5_IJNS4_28SM100_TMA_2SM_LOAD_MULTICASTES1J_EEENS5_IJNS4_14ComposedLayoutINS4_7SwizzleILi2ELi4ELi3EEENS4_18smem_ptr_flag_bitsILi4EEENSN_INS5_IJNSA_ILi8EEESH_EEENS5_IJSH_SC_EEEEEEENSN_INS5_IJNS5_IJNS5_IJSQ_SC_EEENS5_IJSO_SB_EEEEEESC_NS5_IJSB_SC_EEEEEENS5_IJNS5_IJNS5_IJSV_SZ_EEESY_EEESX_NS5_IJSB_SZ_EEEEEEEEEEEvNS4_8identityENS5_IJNS4_18SM100_TMA_2SM_LOADES1J_EEES25_vS26_EENS_8epilogue10collective18CollectiveEpilogueINS2A_23Sm100TmaWarpSpecializedILi3ELi2ELi32ELb1ELb0EEEJNS5_IJSH_SG_SH_EEENS5_IJNSN_ISH_SC_EENSN_ISO_SC_EEEEENS_10bfloat16_tESM_S2J_SM_NS2A_6fusion15FusionCallbacksIS2E_NS2K_17LinearCombinationIS2J_fS2J_fLNS_15FloatRoundStyleE2EEES2F_S2I_JEEENS4_5SM1004TMEM4LOAD26SM100_TMEM_LOAD_32dp32b32xENS4_13SM90_TMA_LOADENS1L_IS1N_NS1O_ILi16EEENSN_INS5_IJS1Q_SO_EEENS5_IJSO_SC_EEEEEEENS4_39AutoVectorizingCopyWithAssumedAlignmentILi128EEENS4_14SM90_TMA_STOREES2Z_S31_S31_EEEvvEEEEvNT_6ParamsE:
[----:B------:R-:W1:Y:S01]  /*0000*/  LDC R1, c[0x0][0x37c] ;  /* 0x0000df00ff017b82 */ /* 0x000e620000000800 */
[----:B------:R-:W2:Y:S01]  /*0010*/  S2R R92, SR_TID.X ;  /* 0x00000000005c7919 */ /* 0x000ea20000002100 */
[----:B------:R-:W3:Y:S06]  /*0020*/  LDCU.64 UR12, c[0x0][0xc90] ;  /* 0x00019200ff0c77ac */ /* 0x000eec0008000a00 */
[----:B------:R-:W4:Y:S01]  /*0030*/  S2UR UR55, SR_CgaCtaId ;  /* 0x00000000003779c3 */ /* 0x000f220000008800 */
[----:B------:R-:W-:Y:S02]  /*0040*/  PRMT R84, RZ, 0x7610, R84 ;  /* 0x00007610ff547816 */ /* 0x000fe40000000054 */
[----:B------:R-:W-:Y:S01]  /*0050*/  ELECT P1, URZ, PT ;  /* 0x0000000000ff782f */ /* 0x000fe20003820000 */
[----:B---3--:R-:W-:-:S04]  /*0060*/  UISETP.NE.U32.AND UP0, UPT, UR12, URZ, UPT ;  /* 0x000000ff0c00728c */ /* 0x008fc8000bf05070 */
[----:B------:R-:W-:Y:S02]  /*0070*/  UISETP.NE.AND.EX UP0, UPT, UR13, URZ, UPT, UP0 ;  /* 0x000000ff0d00728c */ /* 0x000fe4000bf05300 */
[----:B----4-:R-:W-:Y:S02]  /*0080*/  ULOP3.LUT UR52, UR55, 0x1, URZ, 0xc0, !UPT ;  /* 0x0000000137347892 */ /* 0x010fe4000f8ec0ff */
[----:B------:R-:W-:Y:S01]  /*0090*/  ULOP3.LUT UR53, UR55, 0x1, URZ, 0x3c, !UPT ;  /* 0x0000000137357892 */ /* 0x000fe2000f8e3cff */
[----:B--2---:R-:W-:-:S05]  /*00a0*/  SHF.R.U32.HI R85, RZ, 0x5, R92 ;  /* 0x00000005ff557819 */ /* 0x004fca000001165c */
[----:B------:R-:W2:Y:S02]  /*00b0*/  SHFL.IDX PT, R0, R85, RZ, 0x1f ;  /* 0x00001fff55007589 */ /* 0x000ea400000e0000 */
[----:B--2---:R-:W-:Y:S01]  /*00c0*/  R2UR UR22, R0 ;  /* 0x00000000001672ca */ /* 0x004fe200000e0000 */
[----:B-1----:R-:W-:-:S14]  /*00d0*/  BRA.U UP0, `(.L_x_0) ;  /* 0x0000000100307547 */ /* 0x002fdc000b800000 */
[----:B------:R-:W1:Y:S02]  /*00e0*/  LDCU.64 UR4, c[0x0][0xc88] ;  /* 0x00019100ff0477ac */ /* 0x000e640008000a00 */
[----:B-1----:R-:W-:-:S04]  /*00f0*/  UISETP.NE.U32.AND UP0, UPT, UR4, URZ, UPT ;  /* 0x000000ff0400728c */ /* 0x002fc8000bf05070 */
[----:B------:R-:W-:-:S09]  /*0100*/  UISETP.NE.AND.EX UP0, UPT, UR5, URZ, UPT, UP0 ;  /* 0x000000ff0500728c */ /* 0x000fd2000bf05300 */
[----:B------:R-:W-:Y:S05]  /*0110*/  BRA.U !UP0, `(.L_x_1) ;  /* 0x0000000108147547 */ /* 0x000fea000b800000 */
[----:B------:R-:W1:Y:S01]  /*0120*/  LDC.64 R2, c[0x0][0xc88] ;  /* 0x00032200ff027b82 */ /* 0x000e620000000a00 */
[----:B------:R-:W1:Y:S02]  /*0130*/  LDCU.64 UR4, c[0x0][0x358] ;  /* 0x00006b00ff0477ac */ /* 0x000e640008000a00 */
[----:B-1----:R1:W5:Y:S01]  /*0140*/  LDG.E R41, desc[UR4][R2.64] ;  /* 0x0000000402297981 */ /* 0x002362000c1e1900 */
[----:B------:R-:W-:Y:S01]  /*0150*/  HFMA2 R84, -RZ, RZ, 0, 5.9604644775390625e-08 ;  /* 0x00000001ff547431 */ /* 0x000fe200000001ff */
[----:B------:R-:W-:Y:S05]  /*0160*/  BRA `(.L_x_0) ;  /* 0x00000000000c7947 */ /* 0x000fea0003800000 */
.L_x_1:
[----:B------:R-:W1:Y:S01]  /*0170*/  LDCU UR4, c[0x0][0xc80] ;  /* 0x00019000ff0477ac */ /* 0x000e620008000800 */
[----:B------:R-:W-:Y:S01]  /*0180*/  HFMA2 R84, -RZ, RZ, 0, 5.9604644775390625e-08 ;  /* 0x00000001ff547431 */ /* 0x000fe200000001ff */
[----:B-1----:R-:W-:-:S07]  /*0190*/  MOV R41, UR4 ;  /* 0x0000000400297c02 */ /* 0x002fce0008000f00 */
.L_x_0:
[----:B------:R-:W2:Y:S02]  /*01a0*/  LDCU.64 UR4, c[0x0][0xcb0] ;  /* 0x00019600ff0477ac */ /* 0x000ea40008000a00 */
[----:B--2---:R-:W-:-:S04]  /*01b0*/  UISETP.NE.U32.AND UP0, UPT, UR4, URZ, UPT ;  /* 0x000000ff0400728c */ /* 0x004fc8000bf05070 */
[----:B------:R-:W-:-:S09]  /*01c0*/  UISETP.NE.AND.EX UP0, UPT, UR5, URZ, UPT, UP0 ;  /* 0x000000ff0500728c */ /* 0x000fd2000bf05300 */
[----:B------:R-:W-:Y:S05]  /*01d0*/  BRA.U UP0, `(.L_x_2) ;  /* 0x0000000100287547 */ /* 0x000fea000b800000 */
[----:B------:R-:W2:Y:S02]  /*01e0*/  LDCU.64 UR4, c[0x0][0xca8] ;  /* 0x00019500ff0477ac */ /* 0x000ea40008000a00 */
[----:B--2---:R-:W-:-:S04]  /*01f0*/  UISETP.NE.U32.AND UP0, UPT, UR4, URZ, UPT ;  /* 0x000000ff0400728c */ /* 0x004fc8000bf05070 */
[----:B------:R-:W-:-:S09]  /*0200*/  UISETP.NE.AND.EX UP0, UPT, UR5, URZ, UPT, UP0 ;  /* 0x000000ff0500728c */ /* 0x000fd2000bf05300 */
[----:B------:R-:W-:Y:S05]  /*0210*/  BRA.U !UP0, `(.L_x_3) ;  /* 0x0000000108107547 */ /* 0x000fea000b800000 */
[----:B------:R-:W2:Y:S01]  /*0220*/  LDC.64 R38, c[0x0][0xca8] ;  /* 0x00032a00ff267b82 */ /* 0x000ea20000000a00 */
[----:B------:R-:W2:Y:S02]  /*0230*/  LDCU.64 UR4, c[0x0][0x358] ;  /* 0x00006b00ff0477ac */ /* 0x000ea40008000a00 */
[----:B--2---:R2:W5:Y:S01]  /*0240*/  LDG.E R38, desc[UR4][R38.64] ;  /* 0x0000000426267981 */ /* 0x004562000c1e1900 */
[----:B------:R-:W-:Y:S05]  /*0250*/  BRA `(.L_x_2) ;  /* 0x0000000000087947 */ /* 0x000fea0003800000 */
.L_x_3:
[----:B------:R-:W2:Y:S02]  /*0260*/  LDCU UR4, c[0x0][0xca0] ;  /* 0x00019400ff0477ac */ /* 0x000ea40008000800 */
[----:B--2---:R-:W-:Y:S02]  /*0270*/  MOV R38, UR4 ;  /* 0x0000000400267c02 */ /* 0x004fe40008000f00 */
.L_x_2:
[----:B------:R-:W-:Y:S01]  /*0280*/  IMAD.U32 R0, RZ, RZ, UR22 ;  /* 0x00000016ff007e24 */ /* 0x000fe2000f8e00ff */
[----:B------:R-:W-:Y:S04]  /*0290*/  BSSY.RECONVERGENT B0, `(.L_x_4) ;  /* 0x0000012000007945 */ /* 0x000fe80003800200 */
[C---:B------:R-:W-:Y:S02]  /*02a0*/  ISETP.NE.OR P2, PT, R0.reuse, 0x1, !P1 ;  /* 0x000000010000780c */ /* 0x040fe40004f45670 */
[----:B------:R-:W-:-:S11]  /*02b0*/  ISETP.NE.OR P0, PT, R0, 0x3, !P1 ;  /* 0x000000030000780c */ /* 0x000fd60004f05670 */
[----:B------:R-:W-:Y:S05]  /*02c0*/  @P2 BRA `(.L_x_5) ;  /* 0x0000000000382947 */ /* 0x000fea0003800000 */
[----:B------:R-:W3:Y:S02]  /*02d0*/  LDCU.64 UR4, c[0x0][0x348] ;  /* 0x00006900ff0477ac */ /* 0x000ee40008000a00 */
[----:B---3--:R-:W-:Y:S02]  /*02e0*/  UIADD3 UR10, UP3, UPT, UR4, 0x80, URZ ;  /* 0x00000080040a7890 */ /* 0x008fe4000ff7e0ff */
[----:B------:R-:W-:Y:S02]  /*02f0*/  UIADD3 UR8, UP2, UPT, UR4, 0x180, URZ ;  /* 0x0000018004087890 */ /* 0x000fe4000ff5e0ff */
[----:B------:R-:W-:Y:S02]  /*0300*/  UIADD3 UR6, UP1, UPT, UR4, 0x280, URZ ;  /* 0x0000028004067890 */ /* 0x000fe4000ff3e0ff */
[----:B------:R-:W-:Y:S02]  /*0310*/  UIADD3 UR4, UP0, UPT, UR4, 0x380, URZ ;  /* 0x0000038004047890 */ /* 0x000fe4000ff1e0ff */
[----:B------:R-:W-:-:S02]  /*0320*/  UIADD3.X UR11, UPT, UPT, URZ, UR5, URZ, UP3, !UPT ;  /* 0x00000005ff0b7290 */ /* 0x000fc40009ffe4ff */
[----:B------:R-:W-:Y:S02]  /*0330*/  UIADD3.X UR9, UPT, UPT, URZ, UR5, URZ, UP2, !UPT ;  /* 0x00000005ff097290 */ /* 0x000fe400097fe4ff */
[----:B------:R-:W-:Y:S02]  /*0340*/  UIADD3.X UR7, UPT, UPT, URZ, UR5, URZ, UP1, !UPT ;  /* 0x00000005ff077290 */ /* 0x000fe40008ffe4ff */
[----:B------:R-:W-:-:S03]  /*0350*/  UIADD3.X UR5, UPT, UPT, URZ, UR5, URZ, UP0, !UPT ;  /* 0x00000005ff057290 */ /* 0x000fc600087fe4ff */
[----:B------:R3:W-:Y:S02]  /*0360*/  UTMACCTL.PF [UR10] ;  /* 0x000000000a0079b9 */ /* 0x0007e40008040000 */
[----:B------:R3:W-:Y:S02]  /*0370*/  UTMACCTL.PF [UR8] ;  /* 0x00000000080079b9 */ /* 0x0007e40008040000 */
[----:B------:R3:W-:Y:S02]  /*0380*/  UTMACCTL.PF [UR6] ;  /* 0x00000000060079b9 */ /* 0x0007e40008040000 */
[----:B------:R3:W-:Y:S02]  /*0390*/  UTMACCTL.PF [UR4] ;  /* 0x00000000040079b9 */ /* 0x0007e40008040000 */
[----:B---3--:R-:W-:Y:S01]  /*03a0*/  NOP ;  /* 0x0000000000007918 */ /* 0x008fe20000000000 */
.L_x_5:
[----:B------:R-:W-:Y:S05]  /*03b0*/  BSYNC.RECONVERGENT B0 ;  /* 0x0000000000007941 */ /* 0x000fea0003800200 */
.L_x_4:
[----:B------:R-:W-:Y:S04]  /*03c0*/  BSSY.RECONVERGENT B0, `(.L_x_6) ;  /* 0x000000a000007945 */ /* 0x000fe80003800200 */
[----:B------:R-:W-:Y:S05]  /*03d0*/  @P0 BRA `(.L_x_7) ;  /* 0x0000000000200947 */ /* 0x000fea0003800000 */
[----:B------:R-:W3:Y:S02]  /*03e0*/  LDCU.64 UR4, c[0x0][0x348] ;  /* 0x00006900ff0477ac */ /* 0x000ee40008000a00 */
[----:B---3--:R-:W-:Y:S02]  /*03f0*/  UIADD3 UR6, UP1, UPT, UR4, 0x980, URZ ;  /* 0x0000098004067890 */ /* 0x008fe4000ff3e0ff */
[----:B------:R-:W-:Y:S02]  /*0400*/  UIADD3 UR4, UP0, UPT, UR4, 0xa80, URZ ;  /* 0x00000a8004047890 */ /* 0x000fe4000ff1e0ff */
[----:B------:R-:W-:Y:S02]  /*0410*/  UIADD3.X UR7, UPT, UPT, URZ, UR5, URZ, UP1, !UPT ;  /* 0x00000005ff077290 */ /* 0x000fe40008ffe4ff */
[----:B------:R-:W-:-:S07]  /*0420*/  UIADD3.X UR5, UPT, UPT, URZ, UR5, URZ, UP0, !UPT ;  /* 0x00000005ff057290 */ /* 0x000fce00087fe4ff */
[----:B------:R3:W-:Y:S02]  /*0430*/  UTMACCTL.PF [UR6] ;  /* 0x00000000060079b9 */ /* 0x0007e40008040000 */
[----:B------:R3:W-:Y:S02]  /*0440*/  UTMACCTL.PF [UR4] ;  /* 0x00000000040079b9 */ /* 0x0007e40008040000 */
[----:B---3--:R-:W-:Y:S01]  /*0450*/  NOP ;  /* 0x0000000000007918 */ /* 0x008fe20000000000 */
.L_x_7:
[----:B------:R-:W-:Y:S05]  /*0460*/  BSYNC.RECONVERGENT B0 ;  /* 0x0000000000007941 */ /* 0x000fea0003800200 */
.L_x_6:
[----:B------:R-:W3:Y:S01]  /*0470*/  LDCU.64 UR4, c[0x0][0xc88] ;  /* 0x00019100ff0477ac */ /* 0x000ee20008000a00 */
[----:B------:R-:W-:Y:S02]  /*0480*/  UISETP.EQ.U32.AND UP1, UPT, UR12, URZ, UPT ;  /* 0x000000ff0c00728c */ /* 0x000fe4000bf22070 */
[----:B------:R-:W-:Y:S02]  /*0490*/  UPLOP3.LUT UP3, UPT, UPT, UPT, UPT, 0x80, 0x8 ;  /* 0x000000000008789c */ /* 0x000fe40003f6f070 */
[----:B---3--:R-:W-:-:S04]  /*04a0*/  UISETP.NE.U32.AND UP0, UPT, UR4, URZ, UPT ;  /* 0x000000ff0400728c */ /* 0x008fc8000bf05070 */
[----:B------:R-:W-:-:S04]  /*04b0*/  UISETP.NE.AND.EX UP0, UPT, UR5, URZ, UPT, UP0 ;  /* 0x000000ff0500728c */ /* 0x000fc8000bf05300 */
[----:B------:R-:W-:-:S04]  /*04c0*/  UISETP.EQ.OR.EX UP2, UPT, UR13, URZ, !UP0, UP1 ;  /* 0x000000ff0d00728c */ /* 0x000fc8000c742710 */
[----:B------:R-:W-:-:S06]  /*04d0*/  UP2UR UR4, UPR, URZ, 0x4 ;  /* 0x00000004ff047883 */ /* 0x000fcc0008000000 */
[----:B------:R-:W-:Y:S01]  /*04e0*/  MOV R88, UR4 ;  /* 0x0000000400587c02 */ /* 0x000fe20008000f00 */
[----:B------:R-:W-:Y:S06]  /*04f0*/  BRA.U !UP2, `(.L_x_8) ;  /* 0x000000010a207547 */ /* 0x000fec000b800000 */
[----:B------:R-:W-:Y:S01]  /*0500*/  UISETP.NE.U32.AND UP1, UPT, UR12, URZ, UPT ;  /* 0x000000ff0c00728c */ /* 0x000fe2000bf25070 */
[----:B-----5:R-:W-:Y:S01]  /*0510*/  FSETP.NEU.AND P0, PT, R41, RZ, PT ;  /* 0x000000ff2900720b */ /* 0x020fe20003f0d000 */
[----:B------:R-:W-:Y:S02]  /*0520*/  USEL UR4, URZ, 0xffffffff, UP0 ;  /* 0xffffffffff047887 */ /* 0x000fe40008000000 */
[----:B------:R-:W-:-:S10]  /*0530*/  UISETP.NE.AND.EX UP1, UPT, UR13, URZ, UPT, UP1 ;  /* 0x000000ff0d00728c */ /* 0x000fd4000bf25310 */
[----:B------:R-:W-:Y:S01]  /*0540*/  VOTEU.ANY UP0, P0 ;  /* 0x0000000000ff7886 */ /* 0x000fe20000000100 */
[----:B------:R-:W-:-:S04]  /*0550*/  @!UP1 USEL UR4, URZ, 0xffffffff, UP0 ;  /* 0xffffffffff049887 */ /* 0x000fc80008000000 */
[----:B------:R-:W-:-:S04]  /*0560*/  ULOP3.LUT UR4, UR4, 0x1, URZ, 0xc0, !UPT ;  /* 0x0000000104047892 */ /* 0x000fc8000f8ec0ff */
[----:B------:R-:W-:-:S11]  /*0570*/  UISETP.NE.U32.AND UP3, UPT, UR4, 0x1, UPT ;  /* 0x000000010400788c */ /* 0x000fd6000bf65070 */
.L_x_8:
[----:B------:R-:W3:Y:S01]  /*0580*/  SHFL.IDX PT, R0, R85, RZ, 0x1f ;  /* 0x00001fff55007589 */ /* 0x000ee200000e0000 */
[----:B------:R-:W-:-:S04]  /*0590*/  UISETP.NE.AND UP0, UPT, UR22, 0x2, UPT ;  /* 0x000000021600788c */ /* 0x000fc8000bf05270 */
[----:B------:R-:W-:Y:S02]  /*05a0*/  UISETP.EQ.AND UP1, UPT, UR52, URZ, !UP0 ;  /* 0x000000ff3400728c */ /* 0x000fe4000c722270 */
[----:B------:R-:W-:-:S04]  /*05b0*/  USEL UR48, URZ, 0x1, UP0 ;  /* 0x00000001ff307887 */ /* 0x000fc80008000000 */
[----:B------:R-:W-:Y:S02]  /*05c0*/  PLOP3.LUT P4, PT, P1, PT, UP1, 0x80, 0x8 ;  /* 0x000000000008781c */ /* 0x000fe40000f8f018 */
[----:B---3--:R-:W-:-:S13]  /*05d0*/  ISETP.NE.AND P0, PT, R0, RZ, PT ;  /* 0x000000ff0000720c */ /* 0x008fda0003f05270 */
[----:B------:R-:W-:Y:S05]  /*05e0*/  @P0 BRA `(.L_x_9) ;  /* 0x0000000000d00947 */ /* 0x000fea0003800000 */
[----:B------:R-:W-:Y:S01]  /*05f0*/  ELECT P0, URZ, PT ;  /* 0x0000000000ff782f */ /* 0x000fe20003800000 */
[----:B------:R-:W-:-:S12]  /*0600*/  BSSY.RECONVERGENT B0, `(.L_x_9) ;  /* 0x0000032000007945 */ /* 0x000fd80003800200 */
[----:B------:R-:W-:Y:S05]  /*0610*/  @!P0 BRA `(.L_x_10) ;  /* 0x0000000000c08947 */ /* 0x000fea0003800000 */
[----:B------:R-:W-:Y:S01]  /*0620*/  UMOV UR4, 0x400 ;  /* 0x0000040000047882 */ /* 0x000fe20000000000 */
[----:B------:R-:W-:Y:S01]  /*0630*/  UMOV UR8, 0x1 ;  /* 0x0000000100087882 */ /* 0x000fe20000000000 */
[----:B------:R-:W-:Y:S01]  /*0640*/  UMOV UR6, 0x2 ;  /* 0x0000000200067882 */ /* 0x000fe20000000000 */
[----:B------:R-:W-:Y:S02]  /*0650*/  ULEA UR4, UR55, UR4, 0x18 ;  /* 0x0000000437047291 */ /* 0x000fe4000f8ec0ff */
[----:B------:R-:W-:-:S04]  /*0660*/  UIADD3 UR8, UPT, UPT, -UR8, 0x100000, URZ ;  /* 0x0010000008087890 */ /* 0x000fc8000fffe1ff */
[----:B------:R-:W-:Y:S02]  /*0670*/  USHF.L.U32 UR9, UR8, 0xb, URZ ;  /* 0x0000000b08097899 */ /* 0x000fe400080006ff */
[----:B------:R-:W-:Y:S02]  /*0680*/  USHF.L.U32 UR8, UR8, 0x1, URZ ;  /* 0x0000000108087899 */ /* 0x000fe400080006ff */
[----:B------:R-:W-:-:S04]  /*0690*/  UIADD3 UR6, UPT, UPT, -UR6, 0x100000, URZ ;  /* 0x0010000006067890 */ /* 0x000fc8000fffe1ff */
[----:B------:R-:W-:Y:S02]  /*06a0*/  USHF.L.U32 UR7, UR6, 0xb, URZ ;  /* 0x0000000b06077899 */ /* 0x000fe400080006ff */
[----:B------:R-:W-:Y:S01]  /*06b0*/  USHF.L.U32 UR6, UR6, 0x1, URZ ;  /* 0x0000000106067899 */ /* 0x000fe200080006ff */
[----:B------:R-:W3:Y:S03]  /*06c0*/  FENCE.VIEW.ASYNC.S ;  /* 0x00000000000073c6 */ /* 0x000ee60000000000 */
[----:B---3--:R3:W4:Y:S08]  /*06d0*/  SYNCS.EXCH.64 URZ, [UR4], UR8 ;  /* 0x0000000804ff75b2 */ /* 0x0087300008000100 */
[----:B------:R3:W1:Y:S01]  /*06e0*/  SYNCS.EXCH.64 URZ, [UR4+0x90], UR6 ;  /* 0x0000900604ff75b2 */ /* 0x0006620008000100 */
        /* <DEDUP_REMOVED lines=33> */
[----:B------:R3:W1:Y:S02]  /*0900*/  SYNCS.EXCH.64 URZ, [UR4+0x118], UR6 ;  /* 0x0001180604ff75b2 */ /* 0x0006640008000100 */
[----:B---34-:R-:W-:Y:S01]  /*0910*/  NOP ;  /* 0x0000000000007918 */ /* 0x018fe20000000000 */
.L_x_10:
[----:B------:R-:W-:Y:S05]  /*0920*/  BSYNC.RECONVERGENT B0 ;  /* 0x0000000000007941 */ /* 0x000fea0003800200 */
.L_x_9:
[----:B------:R-:W3:Y:S01]  /*0930*/  SHFL.IDX PT, R0, R85, RZ, 0x1f ;  /* 0x00001fff55007589 */ /* 0x000ee200000e0000 */
[----:B------:R-:W-:Y:S01]  /*0940*/  NOP ;  /* 0x0000000000007918 */ /* 0x000fe20000000000 */
[----:B---3--:R-:W-:-:S13]  /*0950*/  ISETP.NE.AND P0, PT, R0, 0x1, PT ;  /* 0x000000010000780c */ /* 0x008fda0003f05270 */
[----:B------:R-:W-:Y:S05]  /*0960*/  @P0 BRA `(.L_x_11) ;  /* 0x00000000004c0947 */ /* 0x000fea0003800000 */
        /* <DEDUP_REMOVED lines=10> */
[----:B------:R-:W-:Y:S01]  /*0a10*/  ELECT P0, URZ, PT ;  /* 0x0000000000ff782f */ /* 0x000fe20003800000 */
[----:B------:R-:W3:Y:S02]  /*0a20*/  FENCE.VIEW.ASYNC.S ;  /* 0x00000000000073c6 */ /* 0x000ee40000000000 */
[----:B---3--:R3:W4:Y:S08]  /*0a30*/  SYNCS.EXCH.64 URZ, [UR4+0x120], UR8 ;  /* 0x0001200804ff75b2 */ /* 0x0087300008000100 */
[----:B------:R3:W1:Y:S01]  /*0a40*/  SYNCS.EXCH.64 URZ, [UR4+0x138], UR6 ;  /* 0x0001380604ff75b2 */ /* 0x0006620008000100 */
[----:B------:R3:W1:Y:S01]  /*0a50*/  SYNCS.EXCH.64 URZ, [UR4+0x128], UR8 ;  /* 0x0001280804ff75b2 */ /* 0x0006620008000100 */
[----:B------:R3:W1:Y:S01]  /*0a60*/  SYNCS.EXCH.64 URZ, [UR4+0x140], UR6 ;  /* 0x0001400604ff75b2 */ /* 0x0006620008000100 */
[----:B------:R3:W1:Y:S01]  /*0a70*/  SYNCS.EXCH.64 URZ, [UR4+0x130], UR8 ;  /* 0x0001300804ff75b2 */ /* 0x0006620008000100 */
[----:B------:R3:W1:Y:S01]  /*0a80*/  SYNCS.EXCH.64 URZ, [UR4+0x148], UR6 ;  /* 0x0001480604ff75b2 */ /* 0x0006620008000100 */
[----:B------:R-:W-:Y:S01]  /*0a90*/  NOP ;  /* 0x0000000000007918 */ /* 0x000fe20000000000 */
.L_x_11:
[----:B------:R-:W2:Y:S01]  /*0aa0*/  SHFL.IDX PT, R0, R85, RZ, 0x1f ;  /* 0x00001fff55007589 */ /* 0x000ea200000e0000 */
[----:B------:R-:W-:Y:S01]  /*0ab0*/  NOP ;  /* 0x0000000000007918 */ /* 0x000fe20000000000 */
[----:B--2---:R-:W-:-:S13]  /*0ac0*/  ISETP.NE.AND P0, PT, R0, 0x3, PT ;  /* 0x000000030000780c */ /* 0x004fda0003f05270 */
[----:B------:R-:W-:Y:S05]  /*0ad0*/  @P0 BRA `(.L_x_12) ;  /* 0x00000000002c0947 */ /* 0x000fea0003800000 */
[----:B---3--:R-:W-:Y:S01]  /*0ae0*/  UMOV UR6, 0x400 ;  /* 0x0000040000067882 */ /* 0x008fe20000000000 */
[----:B------:R-:W-:Y:S01]  /*0af0*/  UMOV UR4, 0x20 ;  /* 0x0000002000047882 */ /* 0x000fe20000000000 */
[----:B------:R-:W-:Y:S02]  /*0b00*/  ULEA UR6, UR55, UR6, 0x18 ;  /* 0x0000000637067291 */ /* 0x000fe4000f8ec0ff */
[----:B------:R-:W-:-:S04]  /*0b10*/  UIADD3 UR4, UPT, UPT, -UR4, 0x100000, URZ ;  /* 0x0010000004047890 */ /* 0x000fc8000fffe1ff */
[----:B------:R-:W-:Y:S02]  /*0b20*/  USHF.L.U32 UR5, UR4, 0xb, URZ ;  /* 0x0000000b04057899 */ /* 0x000fe400080006ff */
[----:B------:R-:W-:Y:S01]  /*0b30*/  USHF.L.U32 UR4, UR4, 0x1, URZ ;  /* 0x0000000104047899 */ /* 0x000fe200080006ff */
[----:B------:R-:W-:Y:S01]  /*0b40*/  ELECT P0, URZ, PT ;  /* 0x0000000000ff782f */ /* 0x000fe20003800000 */
[----:B------:R-:W2:Y:S10]  /*0b50*/  FENCE.VIEW.ASYNC.S ;  /* 0x00000000000073c6 */ /* 0x000eb40000000000 */
[----:B--2---:R2:W3:Y:S01]  /*0b60*/  SYNCS.EXCH.64 URZ, [UR6+0x150], UR4 ;  /* 0x0001500406ff75b2 */ /* 0x0044e20008000100 */
[----:B------:R2:W1:Y:S01]  /*0b70*/  SYNCS.EXCH.64 URZ, [UR6+0x158], UR4 ;  /* 0x0001580406ff75b2 */ /* 0x0004620008000100 */
[----:B------:R-:W-:Y:S01]  /*0b80*/  NOP ;  /* 0x0000000000007918 */ /* 0x000fe20000000000 */
.L_x_12:
[----:B------:R-:W4:Y:S01]  /*0b90*/  SHFL.IDX PT, R0, R85, RZ, 0x1f ;  /* 0x00001fff55007589 */ /* 0x000f2200000e0000 */
[----:B------:R-:W-:Y:S01]  /*0ba0*/  NOP ;  /* 0x0000000000007918 */ /* 0x000fe20000000000 */
[----:B----4-:R-:W-:-:S13]  /*0bb0*/  ISETP.NE.AND P0, PT, R0, 0x4, PT ;  /* 0x000000040000780c */ /* 0x010fda0003f05270 */
[----:B------:R-:W-:Y:S05]  /*0bc0*/  @P0 BRA `(.L_x_13) ;  /* 0x0000000000480947 */ /* 0x000fea0003800000 */
[----:B--23--:R-:W-:Y:S01]  /*0bd0*/  UMOV UR4, 0x3a0 ;  /* 0x000003a000047882 */ /* 0x00cfe20000000000 */
[----:B------:R-:W-:Y:S01]  /*0be0*/  UMOV UR6, 0x400 ;  /* 0x0000040000067882 */ /* 0x000fe20000000000 */
[----:B------:R-:W-:Y:S01]  /*0bf0*/  USEL UR4, UR4, 0x320, UP3 ;  /* 0x0000032004047887 */ /* 0x000fe20009800000 */
        /* <DEDUP_REMOVED lines=9> */
[----:B------:R-:W2:Y:S02]  /*0c90*/  FENCE.VIEW.ASYNC.S ;  /* 0x00000000000073c6 */ /* 0x000ea40000000000 */
[----:B--2---:R4:W2:Y:S08]  /*0ca0*/  SYNCS.EXCH.64 URZ, [UR6+0x160], UR8 ;  /* 0x0001600806ff75b2 */ /* 0x0048b00008000100 */
[----:B------:R4:W3:Y:S01]  /*0cb0*/  SYNCS.EXCH.64 URZ, [UR6+0x170], UR4 ;  /* 0x0001700406ff75b2 */ /* 0x0008e20008000100 */
[----:B------:R4:W1:Y:S01]  /*0cc0*/  SYNCS.EXCH.64 URZ, [UR6+0x168], UR8 ;  /* 0x0001680806ff75b2 */ /* 0x0008620008000100 */
[----:B------:R4:W1:Y:S02]  /*0cd0*/  SYNCS.EXCH.64 URZ, [UR6+0x178], UR4 ;  /* 0x0001780406ff75b2 */ /* 0x0008640008000100 */
[----:B----4-:R-:W-:Y:S01]  /*0ce0*/  NOP ;  /* 0x0000000000007918 */ /* 0x010fe20000000000 */
.L_x_13:
[----:B------:R-:W4:Y:S01]  /*0cf0*/  SHFL.IDX PT, R0, R85, RZ, 0x1f ;  /* 0x00001fff55007589 */ /* 0x000f2200000e0000 */
[----:B------:R-:W-:Y:S01]  /*0d00*/  NOP ;  /* 0x0000000000007918 */ /* 0x000fe20000000000 */
[----:B----4-:R-:W-:-:S13]  /*0d10*/  ISETP.NE.AND P0, PT, R0, 0x5, PT ;  /* 0x000000050000780c */ /* 0x010fda0003f05270 */
[----:B------:R-:W-:Y:S05]  /*0d20*/  @P0 BRA `(.L_x_14) ;  /* 0x0000000000440947 */ /* 0x000fea0003800000 */
[----:B--23--:R-:W-:Y:S01]  /*0d30*/  UMOV UR4, 0x400 ;  /* 0x0000040000047882 */ /* 0x00cfe20000000000 */
        /* <DEDUP_REMOVED lines=16> */
.L_x_14:
[----:B------:R-:W4:Y:S01]  /*0e40*/  SHFL.IDX PT, R0, R85, RZ, 0x1f ;  /* 0x00001fff55007589 */ /* 0x000f2200000e0000 */
[----:B------:R-:W-:Y:S01]  /*0e50*/  ISETP.NE.OR P1, PT, RZ, UR22, !P1 ;  /* 0x00000016ff007c0c */ /* 0x000fe2000cf25670 */
[----:B------:R-:W-:Y:S01]  /*0e60*/  NOP ;  /* 0x0000000000007918 */ /* 0x000fe20000000000 */
[----:B----4-:R-:W-:-:S13]  /*0e70*/  ISETP.NE.AND P0, PT, R0, 0x3, PT ;  /* 0x000000030000780c */ /* 0x010fda0003f05270 */
[----:B------:R-:W-:Y:S05]  /*0e80*/  @P0 BRA `(.L_x_15) ;  /* 0x0000000000340947 */ /* 0x000fea0003800000 */
[----:B--23--:R-:W-:Y:S01]  /*0e90*/  UMOV UR4, 0x400 ;  /* 0x0000040000047882 */ /* 0x00cfe20000000000 */
[----:B------:R-:W-:Y:S01]  /*0ea0*/  UMOV UR6, 0x20 ;  /* 0x0000002000067882 */ /* 0x000fe20000000000 */
[----:B------:R-:W-:Y:S02]  /*0eb0*/  ULEA UR4, UR55, UR4, 0x18 ;  /* 0x0000000437047291 */ /* 0x000fe4000f8ec0ff */
[----:B------:R-:W-:-:S04]  /*0ec0*/  UIADD3 UR6, UPT, UPT, -UR6, 0x100000, URZ ;  /* 0x0010000006067890 */ /* 0x000fc8000fffe1ff */
[----:B------:R-:W-:Y:S02]  /*0ed0*/  USHF.L.U32 UR7, UR6, 0xb, URZ ;  /* 0x0000000b06077899 */ /* 0x000fe400080006ff */
[----:B------:R-:W-:Y:S01]  /*0ee0*/  USHF.L.U32 UR6, UR6, 0x1, URZ ;  /* 0x0000000106067899 */ /* 0x000fe200080006ff */
[----:B------:R-:W-:Y:S01]  /*0ef0*/  ELECT P0, URZ, PT ;  /* 0x0000000000ff782f */ /* 0x000fe20003800000 */
[----:B------:R-:W2:Y:S10]  /*0f00*/  FENCE.VIEW.ASYNC.S ;  /* 0x00000000000073c6 */ /* 0x000eb40000000000 */
[----:B--2---:R4:W2:Y:S01]  /*0f10*/  SYNCS.EXCH.64 URZ, [UR4+0x1a0], UR6 ;  /* 0x0001a00604ff75b2 */ /* 0x0048a20008000100 */
[----:B------:R4:W3:Y:S01]  /*0f20*/  SYNCS.EXCH.64 URZ, [UR4+0x1b0], UR6 ;  /* 0x0001b00604ff75b2 */ /* 0x0008e20008000100 */
[----:B------:R4:W1:Y:S01]  /*0f30*/  SYNCS.EXCH.64 URZ, [UR4+0x1a8], UR6 ;  /* 0x0001a80604ff75b2 */ /* 0x0008620008000100 */
[----:B------:R4:W1:Y:S02]  /*0f40*/  SYNCS.EXCH.64 URZ, [UR4+0x1b8], UR6 ;  /* 0x0001b80604ff75b2 */ /* 0x0008640008000100 */
[----:B----4-:R-:W-:Y:S01]  /*0f50*/  NOP ;  /* 0x0000000000007918 */ /* 0x010fe20000000000 */
.L_x_15:
[----:B------:R-:W-:Y:S01]  /*0f60*/  VOTEU.ALL UP0, P1 ;  /* 0x0000000000ff7886 */ /* 0x000fe20000800000 */
[----:B--23--:R-:W-:Y:S01]  /*0f70*/  UMOV UR4, 0x20 ;  /* 0x0000002000047882 */ /* 0x00cfe20000000000 */
[----:B------:R-:W2:Y:S01]  /*0f80*/  LDCU UR7, c[0x0][0x36c] ;  /* 0x00006d80ff0777ac */ /* 0x000ea20008000800 */
[----:B------:R-:W-:Y:S01]  /*0f90*/  NOP ;  /* 0x0000000000007918 */ /* 0x000fe20000000000 */
[----:B-1----:R-:W-:Y:S01]  /*0fa0*/  LOP3.LUT R3, R92, 0x1f, RZ, 0xc0, !PT ;  /* 0x0000001f5c037812 */ /* 0x002fe200078ec0ff */
[----:B------:R-:W-:Y:S01]  /*0fb0*/  @!UP0 UMOV UR6, 0x400 ;  /* 0x0000040000068882 */ /* 0x000fe20000000000 */
[----:B------:R-:W-:-:S04]  /*0fc0*/  @!UP0 UIADD3 UR4, UPT, UPT, -UR4, 0x100000, URZ ;  /* 0x0010000004048890 */ /* 0x000fc8000fffe1ff */
[----:B------:R-:W-:Y:S02]  /*0fd0*/  @!UP0 USHF.L.U32 UR5, UR4, 0xb, URZ ;  /* 0x0000000b04058899 */ /* 0x000fe400080006ff */
[----:B------:R-:W-:Y:S02]  /*0fe0*/  @!UP0 USHF.L.U32 UR4, UR4, 0x1, URZ ;  /* 0x0000000104048899 */ /* 0x000fe400080006ff */
[----:B------:R-:W-:Y:S01]  /*0ff0*/  @!UP0 ULEA UR6, UR55, UR6, 0x18 ;  /* 0x0000000637068291 */ /* 0x000fe2000f8ec0ff */
[----:B------:R-:W-:Y:S01]  /*1000*/  VOTEU.ALL UP0, P1 ;  /* 0x0000000000ff7886 */ /* 0x000fe20000800000 */
[----:B------:R-:W-:Y:S02]  /*1010*/  UISETP.NE.AND UP4, UPT, UR22, URZ, UPT ;  /* 0x000000ff1600728c */ /* 0x000fe4000bf85270 */
[----:B--2---:R-:W-:Y:S01]  /*1020*/  UISETP.EQ.U32.AND UP5, UPT, UR7, 0x1, UPT ;  /* 0x000000010700788c */ /* 0x004fe2000bfa2070 */
[----:B------:R-:W1:Y:S07]  /*1030*/  FENCE.VIEW.ASYNC.S ;  /* 0x00000000000073c6 */ /* 0x000e6e0000000000 */
[----:B-1----:R1:W2:Y:S01]  /*1040*/  @!UP0 SYNCS.EXCH.64 URZ, [UR6+0x1c0], UR4 ;  /* 0x0001c00406ff85b2 */ /* 0x0022a20008000100 */
[----:B------:R-:W-:Y:S05]  /*1050*/  BRA.U !UP5, `(.L_x_16) ;  /* 0x000000010d087547 */ /* 0x000fea000b800000 */
[----:B--2---:R-:W-:Y:S01]  /*1060*/  UCGABAR_ARV ;  /* 0x00000000000079c7 */ /* 0x004fe20008000000 */
[----:B------:R-:W-:Y:S05]  /*1070*/  BRA `(.L_x_17) ;  /* 0x0000000000047947 */ /* 0x000fea0003800000 */
.L_x_16:
[----:B--2---:R-:W-:Y:S01]  /*1080*/  NOP ;  /* 0x0000000000007918 */ /* 0x004fe20000000000 */
.L_x_17:
[----:B------:R-:W2:Y:S01]  /*1090*/  S2UR UR63, SR_CTAID.X ;  /* 0x00000000003f79c3 */ /* 0x000ea20000002500 */
[----:B------:R-:W-:-:S05]  /*10a0*/  CS2R.32 R87, SR_CgaSize ;  /* 0x0000000000577805 */ /* 0x000fca0000008a00 */
[----:B------:R-:W-:-:S05]  /*10b0*/  IMAD R87, R87, -0xa0, RZ ;  /* 0xffffff6057577824 */ /* 0x000fca00078e02ff */
[----:B-1----:R-:W-:-:S14]  /*10c0*/  R2UR UR5, R87 ;  /* 0x00000000570572ca */ /* 0x002fdc00000e0000 */
[----:B------:R-:W1:Y:S01]  /*10d0*/  LDCU UR5, c[0x0][UR5+0x2b0] ;  /* 0x00005600050577ac */ /* 0x000e620008000800 */
[----:B------:R-:W-:-:S05]  /*10e0*/  CS2R.32 R87, SR_CgaSize ;  /* 0x0000000000577805 */ /* 0x000fca0000008a00 */
[----:B------:R-:W-:-:S05]  /*10f0*/  IMAD R87, R87, -0xa0, RZ ;  /* 0xffffff6057577824 */ /* 0x000fca00078e02ff */
[----:B------:R-:W-:-:S14]  /*1100*/  R2UR UR4, R87 ;  /* 0x00000000570472ca */ /* 0x000fdc00000e0000 */
[----:B------:R-:W3:Y:S01]  /*1110*/  LDCU UR4, c[0x0][UR4+0x2b4] ;  /* 0x00005680040477ac */ /* 0x000ee20008000800 */
[----:B------:R-:W4:Y:S01]  /*1120*/  S2UR UR7, SR_CTAID.Y ;  /* 0x00000000000779c3 */ /* 0x000f220000002600 */
[----:B------:R-:W-:-:S05]  /*1130*/  CS2R.32 R87, SR_CgaSize ;  /* 0x0000000000577805 */ /* 0x000fca0000008a00 */
[----:B------:R-:W-:-:S05]  /*1140*/  IMAD R87, R87, -0xa0, RZ ;  /* 0xffffff6057577824 */ /* 0x000fca00078e02ff */
[----:B------:R-:W-:-:S14]  /*1150*/  R2UR UR8, R87 ;  /* 0x00000000570872ca */ /* 0x000fdc00000e0000 */
[----:B------:R-:W3:Y:S01]  /*1160*/  LDCU UR8, c[0x0][UR8+0x2a0] ;  /* 0x00005400080877ac */ /* 0x000ee20008000800 */
[----:B------:R-:W-:-:S05]  /*1170*/  CS2R.32 R87, SR_CgaSize ;  /* 0x0000000000577805 */ /* 0x000fca0000008a00 */
[----:B------:R-:W-:-:S05]  /*1180*/  IMAD R87, R87, -0xa0, RZ ;  /* 0xffffff6057577824 */ /* 0x000fca00078e02ff */
[----:B------:R-:W-:-:S14]  /*1190*/  R2UR UR9, R87 ;  /* 0x00000000570972ca */ /* 0x000fdc00000e0000 */
[----:B------:R-:W3:Y:S01]  /*11a0*/  LDCU UR9, c[0x0][UR9+0x2a4] ;  /* 0x00005480090977ac */ /* 0x000ee20008000800 */
[----:B------:R-:W3:Y:S01]  /*11b0*/  S2UR UR44, SR_CTAID.Z ;  /* 0x00000000002c79c3 */ /* 0x000ee20000002700 */
[----:B------:R-:W-:Y:S01]  /*11c0*/  UISETP.GT.U32.AND UP0, UPT, UR52, 0xffff, UPT ;  /* 0x0000ffff3400788c */ /* 0x000fe2000bf04070 */
[----:B------:R-:W3:Y:S03]  /*11d0*/  LDCU UR23, c[0x0][0xf24] ;  /* 0x0001e480ff1777ac */ /* 0x000ee60008000800 */
[----:B------:R-:W-:Y:S01]  /*11e0*/  USEL UR31, UR52, 0xffff, !UP0 ;  /* 0x0000ffff341f7887 */ /* 0x000fe2000c000000 */
[----:B--2---:R-:W-:Y:S01]  /*11f0*/  I2FP.F32.U32 R2, UR63 ;  /* 0x0000003f00027c45 */ /* 0x004fe20008201000 */
[----:B------:R-:W-:Y:S02]  /*1200*/  USHF.R.U32.HI UR61, URZ, 0x1, UR55 ;  /* 0x00000001ff3d7899 */ /* 0x000fe40008011637 */
[----:B------:R-:W-:-:S02]  /*1210*/  USHF.L.U32 UR38, UR55, 0xb, URZ ;  /* 0x0000000b37267899 */ /* 0x000fc400080006ff */
[----:B-1----:R-:W-:Y:S01]  /*1220*/  FMUL R2, R2, UR5 ;  /* 0x0000000502027c20 */ /* 0x002fe20008400000 */
[----:B------:R-:W-:Y:S01]  /*1230*/  USHF.L.U32 UR49, UR55, 0x7, URZ ;  /* 0x0000000737317899 */ /* 0x000fe200080006ff */
[----:B----4-:R-:W-:Y:S01]  /*1240*/  I2FP.F32.U32 R0, UR7 ;  /* 0x0000000700007c45 */ /* 0x010fe20008201000 */
[----:B------:R-:W-:-:S03]  /*1250*/  USHF.L.U32 UR26, UR55, 0x6, URZ ;  /* 0x00000006371a7899 */ /* 0x000fc600080006ff */
[----:B------:R-:W1:Y:S01]  /*1260*/  F2I.U32.TRUNC.NTZ R2, R2 ;  /* 0x0000000200027305 */ /* 0x000e62000020f000 */
[----:B------:R-:W-:Y:S01]  /*1270*/  USHF.L.U32 UR45, UR55, 0x8, URZ ;  /* 0x00000008372d7899 */ /* 0x000fe200080006ff */
[----:B---3--:R-:W-:Y:S01]  /*1280*/  FMUL R0, R0, UR4 ;  /* 0x0000000400007c20 */ /* 0x008fe20008400000 */
[----:B------:R-:W-:Y:S01]  /*1290*/  ULOP3.LUT UR4, UR55, 0x2, URZ, 0xc0, !UPT ;  /* 0x0000000237047892 */ /* 0x000fe2000f8ec0ff */
[----:B------:R-:W-:Y:S01]  /*12a0*/  UMOV UR30, 0x5 ;  /* 0x00000005001e7882 */ /* 0x000fe20000000000 */
[----:B------:R-:W-:Y:S02]  /*12b0*/  UMOV UR29, 0x3 ;  /* 0x00000003001d7882 */ /* 0x000fe40000000000 */
[----:B------:R-:W-:Y:S01]  /*12c0*/  UISETP.GT.U32.AND UP0, UPT, UR4, 0xffff, UPT ;  /* 0x0000ffff0400788c */ /* 0x000fe2000bf04070 */
[----:B------:R-:W2:Y:S01]  /*12d0*/  F2I.U32.TRUNC.NTZ R0, R0 ;  /* 0x0000000000007305 */ /* 0x000ea2000020f000 */
[----:B------:R-:W3:Y:S02]  /*12e0*/  LDCU UR39, c[0x0][0xf24] ;  /* 0x0001e480ff2777ac */ /* 0x000ee40008000800 */
[----:B------:R-:W-:Y:S01]  /*12f0*/  USEL UR37, UR4, 0xffff, !UP0 ;  /* 0x0000ffff04257887 */ /* 0x000fe2000c000000 */
[----:B-1----:R-:W-:Y:S01]  /*1300*/  R2UR UR5, R2 ;  /* 0x00000000020572ca */ /* 0x002fe200000e0000 */
[----:B------:R-:W1:Y:S01]  /*1310*/  LDCU UR28, c[0x0][0xf30] ;  /* 0x0001e600ff1c77ac */ /* 0x000e620008000800 */
[----:B------:R-:W-:Y:S01]  /*1320*/  PRMT R2, RZ, 0x7610, R2 ;  /* 0x00007610ff027816 */ /* 0x000fe20000000002 */
[----:B------:R-:W-:Y:S01]  /*1330*/  UMOV UR27, UR63 ;  /* 0x0000003f001b7c82 */ /* 0x000fe20008000000 */
[----:B------:R-:W-:Y:S01]  /*1340*/  UISETP.GE.AND UP2, UPT, UR23, 0x1, UPT ;  /* 0x000000011700788c */ /* 0x000fe2000bf46270 */
[----:B--2---:R-:W-:Y:S01]  /*1350*/  R2UR UR6, R0 ;  /* 0x00000000000672ca */ /* 0x004fe200000e0000 */
[----:B------:R-:W-:Y:S01]  /*1360*/  UMOV UR25, UR7 ;  /* 0x0000000700197c82 */ /* 0x000fe20008000000 */
[----:B------:R-:W-:-:S06]  /*1370*/  PRMT R0, RZ, 0x7610, R0 ;  /* 0x00007610ff007816 */ /* 0x000fcc0000000000 */
[----:B------:R-:W-:-:S04]  /*1380*/  UIADD3 UR5, UPT, UPT, -UR5, URZ, URZ ;  /* 0x000000ff05057290 */ /* 0x000fc8000fffe1ff */
[----:B------:R-:W-:Y:S02]  /*1390*/  UIMAD UR5, UR8, UR5, UR63 ;  /* 0x00000005080572a4 */ /* 0x000fe4000f8e023f */
[----:B------:R-:W-:-:S04]  /*13a0*/  UIADD3 UR4, UPT, UPT, -UR6, URZ, URZ ;  /* 0x000000ff06047290 */ /* 0x000fc8000fffe1ff */
[----:B------:R-:W-:Y:S01]  /*13b0*/  IMAD.U32 R87, RZ, RZ, UR5 ;  /* 0x00000005ff577e24 */ /* 0x000fe2000f8e00ff */
[----:B------:R-:W-:-:S06]  /*13c0*/  UIMAD UR4, UR9, UR4, UR7 ;  /* 0x00000004090472a4 */ /* 0x000fcc000f8e0207 */
[----:B------:R-:W-:Y:S01]  /*13d0*/  IMAD.U32 R86, RZ, RZ, UR4 ;  /* 0x00000004ff567e24 */ /* 0x000fe2000f8e00ff */
[----:B-1-3--:R-:W-:Y:S06]  /*13e0*/  BRA.U UP4, `(.L_x_18) ;  /* 0x0000000104407547 */ /* 0x00afec000b800000 */
[----:B------:R-:W-:Y:S02]  /*13f0*/  R2UR UR4, R87 ;  /* 0x00000000570472ca */ /* 0x000fe400000e0000 */
[----:B------:R-:W-:-:S11]  /*1400*/  R2UR UR8, R86 ;  /* 0x00000000560872ca */ /* 0x000fd600000e0000 */
[----:B------:R-:W-:Y:S02]  /*1410*/  UISETP.GT.U32.AND UP0, UPT, UR4, 0x1, UPT ;  /* 0x000000010400788c */ /* 0x000fe4000bf04070 */
[----:B------:R-:W-:Y:S02]  /*1420*/  ULOP3.LUT UR4, UR4, 0xfffffffe, URZ, 0xc0, !UPT ;  /* 0xfffffffe04047892 */ /* 0x000fe4000f8ec0ff */
[----:B------:R-:W-:Y:S02]  /*1430*/  UISETP.NE.AND UP1, UPT, UR8, URZ, UP0 ;  /* 0x000000ff0800728c */ /* 0x000fe40008725270 */
[----:B------:R-:W-:Y:S02]  /*1440*/  UISETP.NE.AND UP0, UPT, UR8, 0x1, UP0 ;  /* 0x000000010800788c */ /* 0x000fe40008705270 */
[----:B------:R-:W-:Y:S02]  /*1450*/  USEL UR7, URZ, 0x1, UP1 ;  /* 0x00000001ff077887 */ /* 0x000fe40008800000 */
[----:B------:R-:W-:-:S02]  /*1460*/  USEL UR6, URZ, 0x4, UP0 ;  /* 0x00000004ff067887 */ /* 0x000fc40008000000 */
[----:B------:R-:W-:Y:S02]  /*1470*/  USEL UR5, URZ, 0x2, UP1 ;  /* 0x00000002ff057887 */ /* 0x000fe40008800000 */
[----:B------:R-:W-:Y:S02]  /*1480*/  ULEA UR4, UR8, UR4, 0x1 ;  /* 0x0000000408047291 */ /* 0x000fe4000f8e08ff */
[----:B------:R-:W-:Y:S02]  /*1490*/  USEL UR8, URZ, 0x8, UP0 ;  /* 0x00000008ff087887 */ /* 0x000fe40008000000 */
[----:B------:R-:W-:Y:S02]  /*14a0*/  UIADD3 UR5, UPT, UPT, UR5, UR6, UR7 ;  /* 0x0000000605057290 */ /* 0x000fe4000fffe007 */
[----:B------:R-:W-:Y:S02]  /*14b0*/  USHF.L.U32 UR4, UR29, UR4, URZ ;  /* 0x000000041d047299 */ /* 0x000fe400080006ff */
[----:B------:R-:W-:-:S04]  /*14c0*/  UIADD3 UR5, UPT, UPT, UR5, UR8, URZ ;  /* 0x0000000805057290 */ /* 0x000fc8000fffe0ff */
[----:B------:R-:W-:Y:S02]  /*14d0*/  IMAD.U32 R0, RZ, RZ, UR4 ;  /* 0x00000004ff007e24 */ /* 0x000fe4000f8e00ff */
[----:B------:R-:W-:Y:S02]  /*14e0*/  IMAD.U32 R2, RZ, RZ, UR5 ;  /* 0x00000005ff027e24 */ /* 0x000fe4000f8e00ff */
.L_x_18:
[----:B------:R-:W-:Y:S05]  /*14f0*/  BRA.U !UP2, `(.L_x_19) ;  /* 0x000000010ad47547 */ /* 0x000fea000b800000 */
[----:B------:R-:W1:Y:S01]  /*1500*/  LDCU.128 UR12, c[0x0][0xf10] ;  /* 0x0001e200ff0c77ac */ /* 0x000e620008000c00 */
[----:B------:R-:W2:Y:S01]  /*1510*/  LDCU UR6, c[0x0][0x370] ;  /* 0x00006e00ff0677ac */ /* 0x000ea20008000800 */
[----:B------:R-:W3:Y:S01]  /*1520*/  LDCU UR5, c[0x0][0x374] ;  /* 0x00006e80ff0577ac */ /* 0x000ee20008000800 */
[----:B------:R-:W4:Y:S01]  /*1530*/  LDCU UR24, c[0x0][0xf0c] ;  /* 0x0001e180ff1877ac */ /* 0x000f220008000800 */
[----:B------:R-:W4:Y:S01]  /*1540*/  LDCU UR4, c[0x0][0xf20] ;  /* 0x0001e400ff0477ac */ /* 0x000f220008000800 */
[----:B------:R-:W4:Y:S01]  /*1550*/  LDCU.64 UR8, c[0x0][0xf28] ;  /* 0x0001e500ff0877ac */ /* 0x000f220008000a00 */
[----:B-1----:R-:W-:Y:S02]  /*1560*/  UISETP.NE.AND UP0, UPT, UR14, 0x1, UPT ;  /* 0x000000010e00788c */ /* 0x002fe4000bf05270 */
[----:B---3--:R-:W-:Y:S02]  /*1570*/  UIMAD.WIDE.U32 UR10, UR5, UR15, URZ ;  /* 0x0000000f050a72a5 */ /* 0x008fe4000f8e00ff */
[----:B--2---:R-:W-:-:S02]  /*1580*/  UIMAD.WIDE.U32 UR18, UR6, UR12, URZ ;  /* 0x0000000c061272a5 */ /* 0x004fc4000f8e00ff */
[----:B----4-:R-:W-:Y:S02]  /*1590*/  UISETP.NE.AND UP1, UPT, UR24, 0x1, UPT ;  /* 0x000000011800788c */ /* 0x010fe4000bf25270 */
[----:B------:R-:W-:Y:S01]  /*15a0*/  UISETP.NE.AND UP2, UPT, UR23, 0x1, UPT ;  /* 0x000000011700788c */ /* 0x000fe2000bf45270 */
[----:B------:R-:W-:Y:S02]  /*15b0*/  UMOV UR10, UR11 ;  /* 0x0000000b000a7c82 */ /* 0x000fe40008000000 */
[----:B------:R-:W-:Y:S01]  /*15c0*/  UMOV UR18, UR19 ;  /* 0x0000001300127c82 */ /* 0x000fe20008000000 */
[----:B------:R-:W-:Y:S02]  /*15d0*/  @UP0 USHF.R.U32.HI UR5, URZ, UR4, UR10 ;  /* 0x00000004ff050299 */ /* 0x000fe4000801160a */
[----:B------:R-:W-:Y:S02]  /*15e0*/  UIMAD.WIDE.U32 UR20, UR25, UR15, URZ ;  /* 0x0000000f191472a5 */ /* 0x000fe4000f8e00ff */
[----:B------:R-:W-:-:S02]  /*15f0*/  UIMAD.WIDE.U32 UR10, UR5, UR8, URZ ;  /* 0x00000008050a72a5 */ /* 0x000fc4000f8e00ff */
[----:B------:R-:W-:Y:S02]  /*1600*/  @UP1 USHF.R.U32.HI UR6, URZ, UR13, UR18 ;  /* 0x0000000dff061299 */ /* 0x000fe40008011612 */
[----:B------:R-:W-:Y:S02]  /*1610*/  UIMAD.WIDE.U32 UR16, UR27, UR12, URZ ;  /* 0x0000000c1b1072a5 */ /* 0x000fe4000f8e00ff */
[----:B------:R-:W-:Y:S01]  /*1620*/  UIMAD.WIDE.U32 UR18, UR6, UR8, URZ ;  /* 0x00000008061272a5 */ /* 0x000fe2000f8e00ff */
[----:B------:R-:W-:Y:S01]  /*1630*/  UMOV UR20, UR21 ;  /* 0x0000001500147c82 */ /* 0x000fe20008000000 */
[----:B------:R-:W-:Y:S01]  /*1640*/  UMOV UR10, UR11 ;  /* 0x0000000b000a7c82 */ /* 0x000fe20008000000 */
[----:B------:R-:W-:Y:S02]  /*1650*/  USHF.R.U32.HI UR20, URZ, UR4, UR20 ;  /* 0x00000004ff147299 */ /* 0x000fe40008011614 */
[----:B------:R-:W-:Y:S02]  /*1660*/  @UP2 USHF.R.U32.HI UR5, URZ, UR9, UR10 ;  /* 0x00000009ff052299 */ /* 0x000fe4000801160a */
[----:B------:R-:W-:Y:S01]  /*1670*/  UMOV UR7, UR19 ;  /* 0x0000001300077c82 */ /* 0x000fe20008000000 */
[----:B------:R-:W-:Y:S01]  /*1680*/  UMOV UR16, UR17 ;  /* 0x0000001100107c82 */ /* 0x000fe20008000000 */
[----:B------:R-:W-:-:S02]  /*1690*/  @UP2 USHF.R.U32.HI UR6, URZ, UR9, UR7 ;  /* 0x00000009ff062299 */ /* 0x000fc40008011607 */
[----:B------:R-:W-:Y:S02]  /*16a0*/  USHF.R.U32.HI UR13, URZ, UR13, UR16 ;  /* 0x0000000dff0d7299 */ /* 0x000fe40008011610 */
[----:B------:R-:W-:Y:S02]  /*16b0*/  USEL UR4, UR25, UR20, !UP0 ;  /* 0x0000001419047287 */ /* 0x000fe4000c000000 */
[----:B------:R-:W-:Y:S02]  /*16c0*/  UIMAD UR7, UR5, UR23, URZ ;  /* 0x00000017050772a4 */ /* 0x000fe4000f8e02ff */
[----:B------:R-:W-:Y:S02]  /*16d0*/  USEL UR5, UR27, UR13, !UP1 ;  /* 0x0000000d1b057287 */ /* 0x000fe4000c800000 */
[----:B------:R-:W-:Y:S02]  /*16e0*/  UIMAD UR12, UR6, UR23, URZ ;  /* 0x00000017060c72a4 */ /* 0x000fe4000f8e02ff */
[----:B------:R-:W-:-:S02]  /*16f0*/  UISETP.GE.AND UP0, UPT, UR4, UR7, UPT ;  /* 0x000000070400728c */ /* 0x000fc4000bf06270 */
[----:B------:R-:W-:Y:S02]  /*1700*/  UIMAD.WIDE.U32 UR10, UR4, UR8, URZ ;  /* 0x00000008040a72a5 */ /* 0x000fe4000f8e00ff */
[----:B------:R-:W-:Y:S02]  /*1710*/  UISETP.GE.OR UP0, UPT, UR5, UR12, UP0 ;  /* 0x0000000c0500728c */ /* 0x000fe40008706670 */
[----:B------:R-:W-:Y:S02]  /*1720*/  UIMAD.WIDE.U32 UR12, UR5, UR8, URZ ;  /* 0x00000008050c72a5 */ /* 0x000fe4000f8e00ff */
[----:B------:R-:W-:Y:S01]  /*1730*/  UIADD3 UR10, UPT, UPT, -UR4, URZ, URZ ;  /* 0x000000ff040a7290 */ /* 0x000fe2000fffe1ff */
[----:B------:R-:W-:Y:S01]  /*1740*/  UMOV UR8, UR11 ;  /* 0x0000000b00087c82 */ /* 0x000fe20008000000 */
[----:B------:R-:W-:Y:S02]  /*1750*/  UIADD3 UR11, UPT, UPT, -UR5, URZ, URZ ;  /* 0x000000ff050b7290 */ /* 0x000fe4000fffe1ff */
[----:B------:R-:W-:-:S03]  /*1760*/  USHF.R.U32.HI UR8, URZ, UR9, UR8 ;  /* 0x00000009ff087299 */ /* 0x000fc60008011608 */
[----:B------:R-:W-:Y:S01]  /*1770*/  @!UP0 UMOV UR7, UR13 ;  /* 0x0000000d00078c82 */ /* 0x000fe20008000000 */
[----:B------:R-:W-:Y:S02]  /*1780*/  UIMAD UR25, UR14, UR10, UR25 ;  /* 0x0000000a0e1972a4 */ /* 0x000fe4000f8e0219 */
[----:B------:R-:W-:Y:S02]  /*1790*/  USEL UR8, UR4, UR8, !UP2 ;  /* 0x0000000804087287 */ /* 0x000fe4000d000000 */
[----:B------:R-:W-:Y:S02]  /*17a0*/  @!UP0 USHF.R.U32.HI UR7, URZ, UR9, UR7 ;  /* 0x00000009ff078299 */ /* 0x000fe40008011607 */
[----:B------:R-:W-:Y:S02]  /*17b0*/  UIADD3 UR9, UPT, UPT, -UR8, URZ, URZ ;  /* 0x000000ff08097290 */ /* 0x000fe4000fffe1ff */
[----:B------:R-:W-:Y:S02]  /*17c0*/  @!UP0 USEL UR7, UR5, UR7, !UP2 ;  /* 0x0000000705078287 */ /* 0x000fe4000d000000 */
[----:B------:R-:W-:-:S02]  /*17d0*/  UIMAD UR9, UR23, UR9, UR4 ;  /* 0x00000009170972a4 */ /* 0x000fc4000f8e0204 */
[----:B------:R-:W-:Y:S02]  /*17e0*/  @!UP0 UIADD3 UR8, UPT, UPT, UR8, -UR7, URZ ;  /* 0x8000000708088290 */ /* 0x000fe4000fffe0ff */
[----:B------:R-:W-:Y:S02]  /*17f0*/  @!UP0 UIMAD UR6, UR9, UR6, UR7 ;  /* 0x00000006090682a4 */ /* 0x000fe4000f8e0207 */
[----:B------:R-:W-:Y:S02]  /*1800*/  @!UP0 UIMAD UR4, UR8, UR23, UR5 ;  /* 0x00000017080482a4 */ /* 0x000fe4000f8e0205 */
[----:B------:R-:W-:Y:S02]  /*1810*/  UIMAD UR27, UR24, UR11, UR27 ;  /* 0x0000000b181b72a4 */ /* 0x000fe4000f8e021b */
[----:B------:R-:W-:Y:S01]  /*1820*/  UIMAD UR25, UR4, UR14, UR25 ;  /* 0x0000000e041972a4 */ /* 0x000fe2000f8e0219 */
[----:B------:R-:W-:Y:S02]  /*1830*/  @!UP0 UMOV UR5, UR6 ;  /* 0x0000000600058c82 */ /* 0x000fe40008000000 */
[----:B------:R-:W-:-:S12]  /*1840*/  UIMAD UR27, UR5, UR24, UR27 ;  /* 0x00000018051b72a4 */ /* 0x000fd8000f8e021b */
.L_x_19:
[----:B------:R-:W-:Y:S02]  /*1850*/  UISETP.NE.AND UP1, UPT, UR28, 0x1, UPT ;  /* 0x000000011c00788c */ /* 0x000fe4000bf25270 */
[----:B------:R-:W-:Y:S02]  /*1860*/  ULOP3.LUT UR45, UR45, 0x100, URZ, 0xc0, !UPT ;  /* 0x000001002d2d7892 */ /* 0x000fe4000f8ec0ff */
[----:B------:R-:W-:Y:S02]  /*1870*/  ULOP3.LUT UR31, UR31, 0xffff, URZ, 0xc0, !UPT ;  /* 0x0000ffff1f1f7892 */ /* 0x000fe4000f8ec0ff */
[----:B------:R-:W-:Y:S02]  /*1880*/  ULOP3.LUT UR37, UR37, 0xffff, URZ, 0xc0, !UPT ;  /* 0x0000ffff25257892 */ /* 0x000fe4000f8ec0ff */
[----:B------:R-:W-:Y:S02]  /*1890*/  UISETP.NE.AND UP0, UPT, UR22, 0x2, UPT ;  /* 0x000000021600788c */ /* 0x000fe4000bf05270 */
[----:B------:R-:W-:-:S02]  /*18a0*/  ULOP3.LUT UR65, UR63, 0x1, URZ, 0xc0, !UPT ;  /* 0x000000013f417892 */ /* 0x000fc4000f8ec0ff */
[----:B------:R-:W-:Y:S02]  /*18b0*/  ULOP3.LUT UR61, UR61, 0x1, URZ, 0xc0, !UPT ;  /* 0x000000013d3d7892 */ /* 0x000fe4000f8ec0ff */
[----:B------:R-:W-:Y:S02]  /*18c0*/  ULOP3.LUT UR38, UR38, 0x1000, URZ, 0xc0, !UPT ;  /* 0x0000100026267892 */ /* 0x000fe4000f8ec0ff */
[----:B------:R-:W-:Y:S02]  /*18d0*/  ULOP3.LUT UR49, UR49, 0x100, URZ, 0xc0, !UPT ;  /* 0x0000010031317892 */ /* 0x000fe4000f8ec0ff */
[----:B------:R-:W-:Y:S02]  /*18e0*/  ULOP3.LUT UR26, UR26, 0x80, URZ, 0xc0, !UPT ;  /* 0x000000801a1a7892 */ /* 0x000fe4000f8ec0ff */
[----:B------:R-:W-:Y:S02]  /*18f0*/  USHF.R.U32.HI UR10, URZ, 0x1, UR45 ;  /* 0x00000001ff0a7899 */ /* 0x000fe4000801162d */
[----:B------:R-:W-:-:S02]  /*1900*/  USHF.L.U32 UR31, UR30, UR31, URZ ;  /* 0x0000001f1e1f7299 */ /* 0x000fc400080006ff */
[----:B------:R-:W-:Y:S01]  /*1910*/  USHF.L.U32 UR37, UR29, UR37, URZ ;  /* 0x000000251d257299 */ /* 0x000fe200080006ff */
[----:B------:R-:W-:Y:S11]  /*1920*/  BRA.U UP1, `(.L_x_20) ;  /* 0x0000000101447547 */ /* 0x000ff6000b800000 */
[----:B------:R-:W1:Y:S01]  /*1930*/  LDCU.128 UR12, c[0x0][0xf10] ;  /* 0x0001e200ff0c77ac */ /* 0x000e620008000c00 */
[----:B------:R-:W2:Y:S01]  /*1940*/  LDCU UR8, c[0x0][0xf0c] ;  /* 0x0001e180ff0877ac */ /* 0x000ea20008000800 */
[----:B------:R-:W3:Y:S01]  /*1950*/  LDCU UR9, c[0x0][0xf20] ;  /* 0x0001e400ff0977ac */ /* 0x000ee20008000800 */
[----:B-1----:R-:W-:Y:S02]  /*1960*/  UIMAD.WIDE.U32 UR6, UR27, UR12, URZ ;  /* 0x0000000c1b0672a5 */ /* 0x002fe4000f8e00ff */
[----:B------:R-:W-:Y:S02]  /*1970*/  UIMAD.WIDE.U32 UR4, UR25, UR15, URZ ;  /* 0x0000000f190472a5 */ /* 0x000fe4000f8e00ff */
[----:B--2---:R-:W-:Y:S02]  /*1980*/  UISETP.NE.AND UP2, UPT, UR8, 0x1, UPT ;  /* 0x000000010800788c */ /* 0x004fe4000bf45270 */
[----:B------:R-:W-:Y:S01]  /*1990*/  UISETP.NE.AND UP1, UPT, UR14, 0x1, UPT ;  /* 0x000000010e00788c */ /* 0x000fe2000bf25270 */
[----:B------:R-:W-:-:S02]  /*19a0*/  UMOV UR6, UR7 ;  /* 0x0000000700067c82 */ /* 0x000fc40008000000 */
[----:B------:R-:W-:Y:S01]  /*19b0*/  UMOV UR4, UR5 ;  /* 0x0000000500047c82 */ /* 0x000fe20008000000 */
[----:B------:R-:W-:Y:S02]  /*19c0*/  USHF.R.U32.HI UR13, URZ, UR13, UR6 ;  /* 0x0000000dff0d7299 */ /* 0x000fe40008011606 */
[----:B---3--:R-:W-:Y:S02]  /*19d0*/  USHF.R.U32.HI UR4, URZ, UR9, UR4 ;  /* 0x00000009ff047299 */ /* 0x008fe40008011604 */
[----:B------:R-:W-:Y:S02]  /*19e0*/  USEL UR5, UR27, UR13, !UP2 ;  /* 0x0000000d1b057287 */ /* 0x000fe4000d000000 */
[----:B------:R-:W-:-:S04]  /*19f0*/  USEL UR4, UR25, UR4, !UP1 ;  /* 0x0000000419047287 */ /* 0x000fc8000c800000 */
[----:B------:R-:W-:Y:S02]  /*1a00*/  UIADD3 UR6, UPT, UPT, UR5, -UR4, URZ ;  /* 0x8000000405067290 */ /* 0x000fe4000fffe0ff */
[----:B------:R-:W-:Y:S02]  /*1a10*/  UIADD3 UR4, UPT, UPT, -UR5, UR4, URZ ;  /* 0x0000000405047290 */ /* 0x000fe4000fffe1ff */
[----:B------:R-:W-:Y:S02]  /*1a20*/  UIMAD UR25, UR6, UR14, UR25 ;  /* 0x0000000e061972a4 */ /* 0x000fe4000f8e0219 */
[----:B------:R-:W-:-:S12]  /*1a30*/  UIMAD UR27, UR4, UR8, UR27 ;  /* 0x00000008041b72a4 */ /* 0x000fd8000f8e021b */
.L_x_20:
[----:B------:R-:W-:Y:S05]  /*1a40*/  BRA.U !UP5, `(.L_x_21) ;  /* 0x000000010d0c7547 */ /* 0x000fea000b800000 */
[----:B------:R-:W-:Y:S01]  /*1a50*/  UCGABAR_WAIT ;  /* 0x0000000000007dc7 */ /* 0x000fe20008000000 */
[----:B------:R-:W-:Y:S01]  /*1a60*/  CCTL.IVALL ;  /* 0x00000000ff00798f */ /* 0x000fe20002000000 */
[----:B------:R-:W-:Y:S05]  /*1a70*/  BRA `(.L_x_22) ;  /* 0x0000000000047947 */ /* 0x000fea0003800000 */
.L_x_21:
[----:B------:R-:W-:Y:S06]  /*1a80*/  BAR.SYNC.DEFER_BLOCKING 0x0 ;  /* 0x0000000000007b1d */ /* 0x000fec0000010000 */
.L_x_22:
[----:B------:R-:W-:Y:S05]  /*1a90*/  BRA.U UP0, `(.L_x_23) ;  /* 0x0000001d00a47547 */ /* 0x000fea000b800000 */
[----:B------:R-:W1:Y:S01]  /*1aa0*/  LDCU UR6, c[0x0][0x38c] ;  /* 0x00007180ff0677ac */ /* 0x000e620008000800 */
[----:B------:R-:W-:Y:S01]  /*1ab0*/  PLOP3.LUT P2, PT, PT, PT, UP3, 0x80, 0x8 ;  /* 0x000000000008781c */ /* 0x000fe20003f4f038 */
[----:B------:R-:W-:Y:S01]  /*1ac0*/  IMAD.MOV.U32 R12, RZ, RZ, 0x1 ;  /* 0x00000001ff0c7424 */ /* 0x000fe200078e00ff */
[----:B------:R-:W-:Y:S02]  /*1ad0*/  ISETP.NE.AND P3, PT, R3, RZ, P4 ;  /* 0x000000ff0300720c */ /* 0x000fe40002765270 */
[----:B------:R-:W-:Y:S02]  /*1ae0*/  CS2R R10, SRZ ;  /* 0x00000000000a7805 */ /* 0x000fe4000001ff00 */
[----:B------:R-:W-:Y:S01]  /*1af0*/  PLOP3.LUT P2, PT, P2, PT, PT, 0x8, 0x80 ;  /* 0x000000000080781c */ /* 0x000fe2000174e170 */
[----:B------:R-:W-:Y:S01]  /*1b00*/  IMAD.MOV.U32 R9, RZ, RZ, RZ ;  /* 0x000000ffff097224 */ /* 0x000fe200078e00ff */
[----:B------:R-:W2:Y:S01]  /*1b10*/  LDCU UR57, c[0x0][0x370] ;  /* 0x00006e00ff3977ac */ /* 0x000ea20008000800 */
[----:B------:R-:W-:Y:S01]  /*1b20*/  IMAD.MOV.U32 R8, RZ, RZ, 0x1 ;  /* 0x00000001ff087424 */ /* 0x000fe200078e00ff */
[----:B------:R-:W3:Y:S01]  /*1b30*/  LDCU.64 UR46, c[0x0][0x348] ;  /* 0x00006900ff2e77ac */ /* 0x000ee20008000a00 */
[----:B------:R-:W-:Y:S01]  /*1b40*/  ULEA UR61, UR65, UR61, 0x1 ;  /* 0x0000003d413d7291 */ /* 0x000fe2000f8e08ff */
[----:B------:R-:W4:Y:S01]  /*1b50*/  LDCU UR56, c[0x0][0x374] ;  /* 0x00006e80ff3877ac */ /* 0x000f220008000800 */
[----:B-1----:R-:W-:-:S02]  /*1b60*/  UIADD3 UR5, UPT, UPT, UR6, 0x7f, URZ ;  /* 0x0000007f06057890 */ /* 0x002fc4000fffe0ff */
[----:B------:R-:W-:Y:S02]  /*1b70*/  UIADD3 UR64, UPT, UPT, UR6, 0xfe, URZ ;  /* 0x000000fe06407890 */ /* 0x000fe4000fffe0ff */
[----:B------:R-:W-:Y:S01]  /*1b80*/  USHF.R.S32.HI UR4, URZ, 0x1f, UR5 ;  /* 0x0000001fff047899 */ /* 0x000fe20008011405 */
[----:B------:R-:W-:-:S03]  /*1b90*/  UMOV UR14, URZ ;  /* 0x000000ff000e7c82 */ /* 0x000fc60008000000 */
[----:B------:R-:W-:Y:S02]  /*1ba0*/  ULEA.HI UR4, UR4, UR5, URZ, 0x7 ;  /* 0x0000000504047291 */ /* 0x000fe4000f8f38ff */
[----:B------:R-:W-:Y:S02]  /*1bb0*/  UIADD3 UR5, UPT, UPT, UR6, -0x1, URZ ;  /* 0xffffffff06057890 */ /* 0x000fe4000fffe0ff */
[----:B------:R-:W-:Y:S02]  /*1bc0*/  USHF.R.S32.HI UR59, URZ, 0x7, UR4 ;  /* 0x00000007ff3b7899 */ /* 0x000fe40008011404 */
[----:B------:R-:W-:Y:S02]  /*1bd0*/  UISETP.GE.U32.AND UP1, UPT, UR5, -0xff, UPT ;  /* 0xffffff010500788c */ /* 0x000fe4000bf26070 */
[----:B------:R-:W-:-:S04]  /*1be0*/  UISETP.LT.U32.AND UP0, UPT, UR59, 0x12, UPT ;  /* 0x000000123b00788c */ /* 0x000fc8000bf01070 */
[----:B------:R-:W-:Y:S02]  /*1bf0*/  USEL UR58, UR59, 0x12, UP0 ;  /* 0x000000123b3a7887 */ /* 0x000fe40008000000 */
[----:B------:R-:W-:Y:S02]  /*1c00*/  UISETP.NE.AND UP0, UPT, UR22, URZ, UPT ;  /* 0x000000ff1600728c */ /* 0x000fe4000bf05270 */
[----:B------:R-:W-:Y:S02]  /*1c10*/  UIADD3 UR4, UPT, UPT, UR58, -0x1, URZ ;  /* 0xffffffff3a047890 */ /* 0x000fe4000fffe0ff */
[----:B------:R-:W-:Y:S02]  /*1c20*/  @UP1 UIADD3 UR4, UPT, UPT, UR58, URZ, URZ ;  /* 0x000000ff3a041290 */ /* 0x000fe4000fffe0ff */
[----:B------:R-:W-:Y:S02]  /*1c30*/  USEL UR48, UR48, 0x2, UP0 ;  /* 0x0000000230307887 */ /* 0x000fe40008000000 */
[----:B------:R-:W-:-:S02]  /*1c40*/  UIADD3 UR62, UPT, UPT, UR59, -UR58, URZ ;  /* 0x8000003a3b3e7290 */ /* 0x000fc4000fffe0ff */
[----:B------:R-:W-:Y:S02]  /*1c50*/  UIADD3 UR52, UPT, UPT, UR4, 0x1, URZ ;  /* 0x0000000104347890 */ /* 0x000fe4000fffe0ff */
[----:B--234-:R-:W-:-:S12]  /*1c60*/  UIADD3 UR60, UPT, UPT, -UR4, URZ, URZ ;  /* 0x000000ff043c7290 */ /* 0x01cfd8000fffe1ff */
.L_x_47:
[----:B------:R-:W-:Y:S01]  /*1c70*/  UISETP.NE.AND UP0, UPT, UR55, URZ, UPT ;  /* 0x000000ff3700728c */ /* 0x000fe2000bf05270 */
[----:B-1----:R-:W1:Y:S08]  /*1c80*/  S2UR UR55, SR_CgaCtaId ;  /* 0x00000000003779c3 */ /* 0x002e700000008800 */
[----:B---3--:R-:W-:Y:S05]  /*1c90*/  BRA.U UP0, `(.L_x_24) ;  /* 0x0000000100347547 */ /* 0x008fea000b800000 */
[----:B------:R-:W2:Y:S01]  /*1ca0*/  S2R R0, SR_CgaCtaId ;  /* 0x0000000000007919 */ /* 0x000ea20000008800 */
[----:B------:R-:W-:Y:S02]  /*1cb0*/  MOV R3, 0x400 ;  /* 0x0000040000037802 */ /* 0x000fe40000000f00 */
[----:B------:R-:W-:Y:S02]  /*1cc0*/  SHF.L.U32 R2, R8, 0x1f, RZ ;  /* 0x0000001f08027819 */ /* 0x000fe400000006ff */
[----:B--2---:R-:W-:-:S05]  /*1cd0*/  LEA R0, R0, R3, 0x18 ;  /* 0x0000000300007211 */ /* 0x004fca00078ec0ff */
[----:B------:R-:W-:-:S04]  /*1ce0*/  IMAD R3, R9, 0x8, R0 ;  /* 0x0000000809037824 */ /* 0x000fc800078e0200 */
[----:B------:R-:W2:Y:S02]  /*1cf0*/  SYNCS.PHASECHK.TRANS64.TRYWAIT P0, [R3+URZ+0x1b0], R2 ;  /* 0x0001b002030075a7 */ /* 0x000ea400080011ff */
[----:B--2---:R-:W-:Y:S05]  /*1d00*/  @!P0 BRA `(.L_x_25) ;  /* 0x00000078002c8947 */ /* 0x004fea0003800000 */
.L_x_152:
[----:B------:R-:W-:Y:S01]  /*1d10*/  VIADD R9, R9, 0x1 ;  /* 0x0000000109097836 */ /* 0x000fe20000000000 */
[----:B------:R2:W-:Y:S04]  /*1d20*/  SYNCS.ARRIVE.TRANS64.A1T0 RZ, [R3+URZ+0x1a0], RZ ;  /* 0x0001a0ff03ff79a7 */ /* 0x0005e800081000ff */
[----:B------:R-:W-:-:S04]  /*1d30*/  ISETP.NE.AND P0, PT, R9, 0x2, PT ;  /* 0x000000020900780c */ /* 0x000fc80003f05270 */
[----:B------:R-:W-:Y:S02]  /*1d40*/  SEL R9, R9, RZ, P0 ;  /* 0x000000ff09097207 */ /* 0x000fe40000000000 */
[----:B--2---:R-:W-:-:S04]  /*1d50*/  SEL R3, RZ, 0x1, P0 ;  /* 0x00000001ff037807 */ /* 0x004fc80000000000 */
[----:B------:R-:W-:Y:S02]  /*1d60*/  LOP3.LUT R8, R8, R3, RZ, 0x3c, !PT ;  /* 0x0000000308087212 */ /* 0x000fe400078e3cff */
.L_x_24:
[----:B------:R-:W-:Y:S01]  /*1d70*/  UMOV UR5, 0x400 ;  /* 0x0000040000057882 */ /* 0x000fe20000000000 */
[----:B------:R-:W-:Y:S01]  /*1d80*/  SHF.L.U32 R0, R12, 0x1f, RZ ;  /* 0x0000001f0c007819 */ /* 0x000fe200000006ff */
[----:B-1----:R-:W-:Y:S02]  /*1d90*/  ULEA UR5, UR55, UR5, 0x18 ;  /* 0x0000000537057291 */ /* 0x002fe4000f8ec0ff */
[----:B------:R-:W-:Y:S02]  /*1da0*/  UISETP.GE.U32.AND UP0, UPT, UR64, 0xff, UPT ;  /* 0x000000ff4000788c */ /* 0x000fe4000bf06070 */
[----:B------:R-:W-:Y:S02]  /*1db0*/  ULEA UR4, UR14, UR5, 0x3 ;  /* 0x000000050e047291 */ /* 0x000fe4000f8e18ff */
[----:B------:R-:W-:Y:S02]  /*1dc0*/  ULEA UR35, UR25, UR65, 0x1 ;  /* 0x0000004119237291 */ /* 0x000fe4000f8e08ff */
[----:B------:R-:W-:-:S02]  /*1dd0*/  ULEA.HI UR11, UR25, UR25, URZ, 0x1 ;  /* 0x00000019190b7291 */ /* 0x000fc4000f8f08ff */
[----:B------:R-:W-:Y:S02]  /*1de0*/  USHF.L.U32 UR35, UR35, 0x5, URZ ;  /* 0x0000000523237899 */ /* 0x000fe400080006ff */
[----:B------:R-:W-:Y:S01]  /*1df0*/  USHF.R.S32.HI UR11, URZ, 0x1, UR11 ;  /* 0x00000001ff0b7899 */ /* 0x000fe2000801140b */
[----:B------:R1:W2:Y:S01]  /*1e00*/  SYNCS.PHASECHK.TRANS64.TRYWAIT P1, [UR4+0x90], R0 ;  /* 0x00009000ff0075a7 */ /* 0x0002a20008021104 */
[----:B------:R-:W-:Y:S01]  /*1e10*/  ULEA.HI UR4, UR27, UR27, URZ, 0x1 ;  /* 0x0000001b1b047291 */ /* 0x000fe2000f8f08ff */
[----:B------:R-:W-:-:S03]  /*1e20*/  UMOV UR20, URZ ;  /* 0x000000ff00147c82 */ /* 0x000fc60008000000 */
[----:B------:R-:W-:Y:S02]  /*1e30*/  USHF.L.U32 UR43, UR4, 0x7, URZ ;  /* 0x00000007042b7899 */ /* 0x000fe400080006ff */
[----:B------:R-:W-:Y:S02]  /*1e40*/  ULOP3.LUT UR27, UR4, 0xfffffffe, URZ, 0xc0, !UPT ;  /* 0xfffffffe041b7892 */ /* 0x000fe4000f8ec0ff */
[----:B------:R-:W-:Y:S02]  /*1e50*/  ULOP3.LUT UR43, UR43, 0xffffff00, URZ, 0xc0, !UPT ;  /* 0xffffff002b2b7892 */ /* 0x000fe4000f8ec0ff */
[----:B------:R-:W-:Y:S02]  /*1e60*/  ULOP3.LUT UR27, UR27, 0x1, UR63, 0xf8, !UPT ;  /* 0x000000011b1b7892 */ /* 0x000fe4000f8ef83f */
[----:B------:R-:W-:Y:S01]  /*1e70*/  ULEA UR43, UR61, UR43, 0x6 ;  /* 0x0000002b3d2b7291 */ /* 0x000fe2000f8e30ff */
[----:B------:R-:W-:Y:S11]  /*1e80*/  BRA.U !UP0, `(.L_x_26) ;  /* 0x0000000508247547 */ /* 0x000ff6000b800000 */
[----:B------:R-:W-:Y:S01]  /*1e90*/  UMOV UR15, UR60 ;  /* 0x0000003c000f7c82 */ /* 0x000fe20008000000 */
[----:B------:R-:W-:Y:S01]  /*1ea0*/  UMOV UR4, UR14 ;  /* 0x0000000e00047c82 */ /* 0x000fe20008000000 */
[----:B------:R-:W-:Y:S01]  /*1eb0*/  UMOV UR28, 0xffffffff ;  /* 0xffffffff001c7882 */ /* 0x000fe20000000000 */
[----:B------:R-:W-:-:S05]  /*1ec0*/  UMOV UR42, URZ ;  /* 0x000000ff002a7c82 */ /* 0x000fca0008000000 */
.L_x_34:
[----:B------:R-:W-:Y:S01]  /*1ed0*/  ULEA UR6, UR4, UR5, 0x3 ;  /* 0x0000000504067291 */ /* 0x000fe2000f8e18ff */
[----:B--2---:R-:W-:Y:S01]  /*1ee0*/  @P4 MOV R2, 0x5800 ;  /* 0x0000580000024802 */ /* 0x004fe20000000f00 */
[----:B--23--:R-:W-:Y:S10]  /*1ef0*/  @P1 BRA `(.L_x_27) ;  /* 0x00000000000c1947 */ /* 0x00cff40003800000 */
[----:B------:R-:W-:-:S04]  /*1f00*/  SHF.L.U32 R3, R12, 0x1f, RZ ;  /* 0x0000001f0c037819 */ /* 0x000fc800000006ff */
[----:B------:R-:W2:Y:S02]  /*1f10*/  SYNCS.PHASECHK.TRANS64.TRYWAIT P0, [UR6+0x90], R3 ;  /* 0x00009003ff0075a7 */ /* 0x000ea40008001106 */
[----:B--2---:R-:W-:Y:S05]  /*1f20*/  @!P0 BRA `(.L_x_28) ;  /* 0x0000007400b88947 */ /* 0x004fea0003800000 */
.L_x_27:
[----:B------:R2:W-:Y:S01]  /*1f30*/  @P4 SYNCS.ARRIVE.TRANS64 RZ, [UR6], R2 ;  /* 0x00000002ffff49a7 */ /* 0x0005e20008000006 */
[----:B------:R-:W-:Y:S02]  /*1f40*/  ULOP3.LUT UR7, UR48, 0x2, URZ, 0xfc, !UPT ;  /* 0x0000000230077892 */ /* 0x000fe4000f8efcff */
[----:B------:R-:W-:Y:S02]  /*1f50*/  UIADD3 UR15, UPT, UPT, UR15, 0x1, URZ ;  /* 0x000000010f0f7890 */ /* 0x000fe4000fffe0ff */
[----:B------:R-:W-:Y:S02]  /*1f60*/  UISETP.NE.AND UP0, UPT, UR7, 0x2, UPT ;  /* 0x000000020700788c */ /* 0x000fe4000bf05270 */
[----:B------:R-:W-:Y:S02]  /*1f70*/  UIADD3 UR28, UPT, UPT, UR28, 0x1, URZ ;  /* 0x000000011c1c7890 */ /* 0x000fe4000fffe0ff */
[----:B------:R-:W-:-:S05]  /*1f80*/  UISETP.NE.AND UP4, UPT, UR15, 0x1, UPT ;  /* 0x000000010f00788c */ /* 0x000fca000bf85270 */
[----:B------:R-:W-:Y:S05]  /*1f90*/  BRA.U UP0, `(.L_x_29) ;  /* 0x0000000100047547 */ /* 0x000fea000b800000 */
[----:B------:R-:W-:Y:S05]  /*1fa0*/  BPT.TRAP 0x1 ;  /* 0x000000040000795c */ /* 0x000fea0000300000 */
.L_x_29:
[----:B------:R-:W-:Y:S04]  /*1fb0*/  BSSY.RECONVERGENT B0, `(.L_x_30) ;  /* 0x0000003000007945 */ /* 0x000fe80003800200 */
[----:B------:R-:W-:Y:S05]  /*1fc0*/  @!P3 BRA `(.L_x_31) ;  /* 0x000000000004b947 */ /* 0x000fea0003800000 */
[----:B------:R-:W-:Y:S05]  /*1fd0*/  BPT.TRAP 0x1 ;  /* 0x000000040000795c */ /* 0x000fea0000300000 */
.L_x_31:
[----:B------:R-:W-:Y:S05]  /*1fe0*/  BSYNC.RECONVERGENT B0 ;  /* 0x0000000000007941 */ /* 0x000fea0003800200 */
.L_x_30:
[----:B------:R-:W-:Y:S01]  /*1ff0*/  UIADD3 UR7, UPT, UPT, UR4, 0x1, URZ ;  /* 0x0000000104077890 */ /* 0x000fe2000fffe0ff */
[----:B------:R-:W-:Y:S01]  /*2000*/  BSSY.RECONVERGENT B0, `(.L_x_32) ;  /* 0x000002d000007945 */ /* 0x000fe20003800200 */
[----:B------:R-:W-:Y:S02]  /*2010*/  ELECT P0, URZ, PT ;  /* 0x0000000000ff782f */ /* 0x000fe40003800000 */
[----:B------:R-:W-:-:S04]  /*2020*/  UISETP.NE.AND UP0, UPT, UR7, 0x12, UPT ;  /* 0x000000120700788c */ /* 0x000fc8000bf05270 */
[----:B------:R-:W-:Y:S02]  /*2030*/  USEL UR8, URZ, 0x1, UP0 ;  /* 0x00000001ff087887 */ /* 0x000fe40008000000 */
[----:B------:R-:W-:-:S04]  /*2040*/  USEL UR14, UR7, URZ, UP0 ;  /* 0x000000ff070e7287 */ /* 0x000fc80008000000 */
[----:B------:R-:W-:Y:S01]  /*2050*/  ULEA UR7, UR14, UR5, 0x3 ;  /* 0x000000050e077291 */ /* 0x000fe2000f8e18ff */
[----:B------:R-:W-:-:S04]  /*2060*/  LOP3.LUT R12, R12, UR8, RZ, 0x3c, !PT ;  /* 0x000000080c0c7c12 */ /* 0x000fc8000f8e3cff */
[----:B-1----:R-:W-:-:S04]  /*2070*/  SHF.L.U32 R0, R12, 0x1f, RZ ;  /* 0x0000001f0c007819 */ /* 0x002fc800000006ff */
[----:B------:R1:W3:Y:S01]  /*2080*/  SYNCS.PHASECHK.TRANS64.TRYWAIT P1, [UR7+0x90], R0 ;  /* 0x00009000ff0075a7 */ /* 0x0002e20008021107 */
[----:B------:R-:W-:Y:S05]  /*2090*/  @!P0 BRA `(.L_x_33) ;  /* 0x00000000008c8947 */ /* 0x000fea0003800000 */
[----:B------:R-:W-:Y:S02]  /*20a0*/  USHF.L.U32 UR7, UR4, 0x9, URZ ;  /* 0x0000000904077899 */ /* 0x000fe400080006ff */
[----:B------:R-:W-:Y:S02]  /*20b0*/  ULEA UR40, UR4, UR38, 0xd ;  /* 0x0000002604287291 */ /* 0x000fe4000f8e68ff */
[----:B------:R-:W-:Y:S02]  /*20c0*/  UIADD3 UR22, UP3, UPT, UR46, 0x80, URZ ;  /* 0x000000802e167890 */ /* 0x000fe4000ff7e0ff */
[----:B------:R-:W-:Y:S02]  /*20d0*/  ULEA UR32, UR4, UR5, 0xb ;  /* 0x0000000504207291 */ /* 0x000fe4000f8e58ff */
[----:B------:R-:W-:Y:S02]  /*20e0*/  UIADD3 UR20, UP2, UPT, UR46, 0x180, URZ ;  /* 0x000001802e147890 */ /* 0x000fe4000ff5e0ff */
[----:B------:R-:W-:-:S02]  /*20f0*/  UIADD3 UR18, UP1, UPT, UR46, 0x280, URZ ;  /* 0x000002802e127890 */ /* 0x000fc4000ff3e0ff */
[----:B------:R-:W-:Y:S02]  /*2100*/  ULOP3.LUT UR24, UR49, UR7, URZ, 0xfc, !UPT ;  /* 0x0000000731187292 */ /* 0x000fe4000f8efcff */
[----:B------:R-:W-:Y:S02]  /*2110*/  UIADD3 UR16, UP0, UPT, UR46, 0x380, URZ ;  /* 0x000003802e107890 */ /* 0x000fe4000ff1e0ff */
[----:B------:R-:W-:Y:S02]  /*2120*/  ULOP3.LUT UR8, UR7, UR45, URZ, 0xfc, !UPT ;  /* 0x0000002d07087292 */ /* 0x000fe4000f8efcff */
[----:B------:R-:W-:Y:S02]  /*2130*/  ULOP3.LUT UR41, UR6, 0xfefffff8, URZ, 0xc0, !UPT ;  /* 0xfefffff806297892 */ /* 0x000fe4000f8ec0ff */
[----:B------:R-:W-:Y:S02]  /*2140*/  UIADD3.X UR23, UPT, UPT, URZ, UR47, URZ, UP3, !UPT ;  /* 0x0000002fff177290 */ /* 0x000fe40009ffe4ff */
[----:B------:R-:W-:-:S02]  /*2150*/  UIADD3 UR40, UPT, UPT, UR5, 0x6400, UR40 ;  /* 0x0000640005287890 */ /* 0x000fc4000fffe028 */
[----:B------:R-:W-:Y:S02]  /*2160*/  UPRMT UR7, URZ, 0x5410, UR31 ;  /* 0x00005410ff077896 */ /* 0x000fe4000800001f */
[----:B------:R-:W-:Y:S02]  /*2170*/  UIADD3.X UR21, UPT, UPT, URZ, UR47, URZ, UP2, !UPT ;  /* 0x0000002fff157290 */ /* 0x000fe400097fe4ff */
[----:B------:R-:W-:Y:S02]  /*2180*/  UIADD3 UR32, UPT, UPT, UR32, 0x2a400, URZ ;  /* 0x0002a40020207890 */ /* 0x000fe4000fffe0ff */
[----:B------:R-:W-:Y:S02]  /*2190*/  UIADD3.X UR19, UPT, UPT, URZ, UR47, URZ, UP1, !UPT ;  /* 0x0000002fff137290 */ /* 0x000fe40008ffe4ff */
[----:B------:R-:W-:Y:S02]  /*21a0*/  UIADD3 UR24, UPT, UPT, UR5, 0x33400, UR24 ;  /* 0x0003340005187890 */ /* 0x000fe4000fffe018 */
[----:B------:R-:W-:-:S02]  /*21b0*/  UIADD3.X UR17, UPT, UPT, URZ, UR47, URZ, UP0, !UPT ;  /* 0x0000002fff117290 */ /* 0x000fc400087fe4ff */
[----:B------:R-:W-:Y:S02]  /*21c0*/  UPRMT UR30, URZ, 0x5410, UR37 ;  /* 0x00005410ff1e7896 */ /* 0x000fe40008000025 */
[----:B------:R-:W-:Y:S01]  /*21d0*/  UIADD3 UR8, UPT, UPT, UR5, 0x35800, UR8 ;  /* 0x0003580005087890 */ /* 0x000fe2000fffe008 */
[----:B------:R-:W-:Y:S01]  /*21e0*/  UMOV UR50, 0x0 ;  /* 0x0000000000327882 */ /* 0x000fe20000000000 */
[----:B------:R-:W-:Y:S01]  /*21f0*/  UMOV UR51, 0x10000000 ;  /* 0x1000000000337882 */ /* 0x000fe20000000000 */
[----:B------:R-:W-:Y:S01]  /*2200*/  UMOV UR34, UR42 ;  /* 0x0000002a00227c82 */ /* 0x000fe20008000000 */
[----:B------:R-:W-:Y:S01]  /*2210*/  UMOV UR36, UR44 ;  /* 0x0000002c00247c82 */ /* 0x000fe20008000000 */
[----:B------:R-:W-:Y:S01]  /*2220*/  UMOV UR33, UR41 ;  /* 0x0000002900217c82 */ /* 0x000fe20008000000 */
[----:B------:R-:W-:Y:S01]  /*2230*/  UMOV UR29, UR44 ;  /* 0x0000002c001d7c82 */ /* 0x000fe20008000000 */
[----:B------:R-:W-:Y:S01]  /*2240*/  UMOV UR25, UR41 ;  /* 0x0000002900197c82 */ /* 0x000fe20008000000 */
[----:B------:R4:W-:Y:S01]  /*2250*/  UTMALDG.3D.MULTICAST.2CTA [UR40], [UR22], UR7, desc[UR50] ;  /* 0x00003228160073b4 */ /* 0x0009e20008211807 */
[----:B------:R-:W-:Y:S01]  /*2260*/  UMOV UR12, UR28 ;  /* 0x0000001c000c7c82 */ /* 0x000fe20008000000 */
[----:B------:R-:W-:Y:S01]  /*2270*/  UMOV UR13, UR44 ;  /* 0x0000002c000d7c82 */ /* 0x000fe20008000000 */
[----:B------:R-:W-:Y:S01]  /*2280*/  UMOV UR9, UR41 ;  /* 0x0000002900097c82 */ /* 0x000fe20008000000 */
[----:B------:R4:W-:Y:S01]  /*2290*/  UTMALDG.3D.2CTA [UR32], [UR20], desc[UR50] ;  /* 0x00003220140075b4 */ /* 0x0009e20008211000 */
[----:B------:R4:W-:Y:S01]  /*22a0*/  UTMALDG.4D.MULTICAST.2CTA [UR24], [UR18], UR7, desc[UR50] ;  /* 0x00003218120073b4 */ /* 0x0009e20008219807 */
[----:B------:R4:W-:Y:S02]  /*22b0*/  UTMALDG.4D.MULTICAST.2CTA [UR8], [UR16], UR30, desc[UR50] ;  /* 0x00003208100073b4 */ /* 0x0009e4000821981e */
[----:B----4-:R-:W-:Y:S01]  /*22c0*/  NOP ;  /* 0x0000000000007918 */ /* 0x010fe20000000000 */
.L_x_33:
[----:B------:R-:W-:Y:S05]  /*22d0*/  BSYNC.RECONVERGENT B0 ;  /* 0x0000000000007941 */ /* 0x000fea0003800200 */
.L_x_32:
[----:B------:R-:W-:Y:S01]  /*22e0*/  UIADD3 UR42, UPT, UPT, UR42, 0x80, URZ ;  /* 0x000000802a2a7890 */ /* 0x000fe2000fffe0ff */
[----:B------:R-:W-:Y:S01]  /*22f0*/  UMOV UR4, UR14 ;  /* 0x0000000e00047c82 */ /* 0x000fe20008000000 */
[----:B------:R-:W-:Y:S01]  /*2300*/  UMOV UR20, UR52 ;  /* 0x0000003400147c82 */ /* 0x000fe20008000000 */
[----:B------:R-:W-:Y:S09]  /*2310*/  BRA.U UP4, `(.L_x_34) ;  /* 0xfffffff904ec7547 */ /* 0x000ff2000b83ffff */
.L_x_26:
[----:B------:R-:W-:Y:S01]  /*2320*/  ULEA UR4, UR14, UR5, 0x3 ;  /* 0x000000050e047291 */ /* 0x000fe2000f8e18ff */
[----:B-1----:R-:W-:Y:S01]  /*2330*/  SHF.L.U32 R0, R12, 0x1f, RZ ;  /* 0x0000001f0c007819 */ /* 0x002fe200000006ff */
[----:B------:R-:W-:Y:S01]  /*2340*/  @!P2 SYNCS.ARRIVE.TRANS64.A1T0 RZ, [UR5+0x158], RZ ;  /* 0x000158ffffffa9a7 */ /* 0x000fe20008100005 */
[----:B------:R-:W-:-:S06]  /*2350*/  UISETP.GT.AND UP0, UPT, UR59, UR58, UPT ;  /* 0x0000003a3b00728c */ /* 0x000fcc000bf04270 */
[----:B--23--:R1:W2:Y:S03]  /*2360*/  SYNCS.PHASECHK.TRANS64.TRYWAIT P1, [UR4+0x90], R0 ;  /* 0x00009000ff0075a7 */ /* 0x00c2a60008021104 */
[----:B------:R-:W-:Y:S05]  /*2370*/  BRA.U !UP0, `(.L_x_35) ;  /* 0x00000005081c7547 */ /* 0x000fea000b800000 */
[----:B------:R-:W-:Y:S01]  /*2380*/  UIADD3 UR28, UPT, UPT, UR62, UR20, URZ ;  /* 0x000000143e1c7290 */ /* 0x000fe2000fffe0ff */
[----:B------:R-:W-:-:S11]  /*2390*/  UMOV UR4, UR14 ;  /* 0x0000000e00047c82 */ /* 0x000fd60008000000 */
.L_x_43:
[----:B------:R-:W-:Y:S01]  /*23a0*/  ULEA UR7, UR4, UR5, 0x3 ;  /* 0x0000000504077291 */ /* 0x000fe2000f8e18ff */
[----:B--2---:R-:W-:Y:S01]  /*23b0*/  @P4 MOV R2, 0x5800 ;  /* 0x0000580000024802 */ /* 0x004fe20000000f00 */
[----:B--23--:R-:W-:Y:S10]  /*23c0*/  @P1 BRA `(.L_x_36) ;  /* 0x00000000000c1947 */ /* 0x00cff40003800000 */
[----:B------:R-:W-:-:S04]  /*23d0*/  SHF.L.U32 R3, R12, 0x1f, RZ ;  /* 0x0000001f0c037819 */ /* 0x000fc800000006ff */
[----:B------:R-:W2:Y:S02]  /*23e0*/  SYNCS.PHASECHK.TRANS64.TRYWAIT P0, [UR7+0x90], R3 ;  /* 0x00009003ff0075a7 */ /* 0x000ea40008001107 */
[----:B--2---:R-:W-:Y:S05]  /*23f0*/  @!P0 BRA `(.L_x_37) ;  /* 0x00000070009c8947 */ /* 0x004fea0003800000 */
.L_x_36:
[----:B------:R2:W-:Y:S01]  /*2400*/  @P4 SYNCS.ARRIVE.TRANS64 RZ, [UR7], R2 ;  /* 0x00000002ffff49a7 */ /* 0x0005e20008000007 */
[----:B------:R-:W-:-:S04]  /*2410*/  ULOP3.LUT UR6, UR48, 0x2, URZ, 0xfc, !UPT ;  /* 0x0000000230067892 */ /* 0x000fc8000f8efcff */
[----:B------:R-:W-:-:S09]  /*2420*/  UISETP.NE.AND UP0, UPT, UR6, 0x2, UPT ;  /* 0x000000020600788c */ /* 0x000fd2000bf05270 */
[----:B------:R-:W-:Y:S05]  /*2430*/  BRA.U UP0, `(.L_x_38) ;  /* 0x0000000100047547 */ /* 0x000fea000b800000 */
[----:B------:R-:W-:Y:S05]  /*2440*/  BPT.TRAP 0x1 ;  /* 0x000000040000795c */ /* 0x000fea0000300000 */
.L_x_38:
[----:B------:R-:W-:Y:S04]  /*2450*/  BSSY.RECONVERGENT B0, `(.L_x_39) ;  /* 0x0000003000007945 */ /* 0x000fe80003800200 */
[----:B------:R-:W-:Y:S05]  /*2460*/  @!P3 BRA `(.L_x_40) ;  /* 0x000000000004b947 */ /* 0x000fea0003800000 */
[----:B------:R-:W-:Y:S05]  /*2470*/  BPT.TRAP 0x1 ;  /* 0x000000040000795c */ /* 0x000fea0000300000 */
.L_x_40:
[----:B------:R-:W-:Y:S05]  /*2480*/  BSYNC.RECONVERGENT B0 ;  /* 0x0000000000007941 */ /* 0x000fea0003800200 */
.L_x_39:
        /* <DEDUP_REMOVED lines=11> */
[----:B------:R-:W-:Y:S02]  /*2540*/  ULEA UR40, UR4, UR38, 0xd ;  /* 0x0000002604287291 */ /* 0x000fe4000f8e68ff */
[----:B------:R-:W-:Y:S02]  /*2550*/  UIADD3 UR12, UP3, UPT, UR46, 0x80, URZ ;  /* 0x000000802e0c7890 */ /* 0x000fe4000ff7e0ff */
[----:B------:R-:W-:Y:S02]  /*2560*/  ULEA UR32, UR4, UR5, 0xb ;  /* 0x0000000504207291 */ /* 0x000fe4000f8e58ff */
[----:B------:R-:W-:Y:S02]  /*2570*/  UIADD3 UR8, UP2, UPT, UR46, 0x180, URZ ;  /* 0x000001802e087890 */ /* 0x000fe4000ff5e0ff */
[----:B------:R-:W-:Y:S02]  /*2580*/  USHF.L.U32 UR42, UR20, 0x7, URZ ;  /* 0x00000007142a7899 */ /* 0x000fe400080006ff */
[----:B------:R-:W-:-:S02]  /*2590*/  ULOP3.LUT UR41, UR7, 0xfefffff8, URZ, 0xc0, !UPT ;  /* 0xfefffff807297892 */ /* 0x000fc4000f8ec0ff */
[----:B------:R-:W-:Y:S02]  /*25a0*/  UIADD3.X UR13, UPT, UPT, URZ, UR47, URZ, UP3, !UPT ;  /* 0x0000002fff0d7290 */ /* 0x000fe40009ffe4ff */
[----:B------:R-:W-:Y:S02]  /*25b0*/  UIADD3 UR40, UPT, UPT, UR5, 0x6400, UR40 ;  /* 0x0000640005287890 */ /* 0x000fe4000fffe028 */
[----:B------:R-:W-:Y:S02]  /*25c0*/  UPRMT UR15, URZ, 0x5410, UR31 ;  /* 0x00005410ff0f7896 */ /* 0x000fe4000800001f */
[----:B------:R-:W-:Y:S02]  /*25d0*/  UIADD3.X UR9, UPT, UPT, URZ, UR47, URZ, UP2, !UPT ;  /* 0x0000002fff097290 */ /* 0x000fe400097fe4ff */
[----:B------:R-:W-:Y:S02]  /*25e0*/  UIADD3 UR32, UPT, UPT, UR32, 0x2a400, URZ ;  /* 0x0002a40020207890 */ /* 0x000fe4000fffe0ff */
[----:B------:R-:W-:Y:S01]  /*25f0*/  USHF.L.U32 UR6, UR4, 0x9, URZ ;  /* 0x0000000904067899 */ /* 0x000fe200080006ff */
[----:B------:R-:W-:Y:S01]  /*2600*/  UMOV UR50, 0x0 ;  /* 0x0000000000327882 */ /* 0x000fe20000000000 */
[----:B------:R-:W-:-:S02]  /*2610*/  UMOV UR51, 0x10000000 ;  /* 0x1000000000337882 */ /* 0x000fc40000000000 */
[----:B------:R-:W-:Y:S01]  /*2620*/  ULOP3.LUT UR16, UR49, UR6, URZ, 0xfc, !UPT ;  /* 0x0000000631107292 */ /* 0x000fe2000f8efcff */
[----:B------:R4:W-:Y:S01]  /*2630*/  UTMALDG.3D.MULTICAST.2CTA [UR40], [UR12], UR15, desc[UR50] ;  /* 0x000032280c0073b4 */ /* 0x0009e2000821180f */
[----:B------:R-:W-:Y:S02]  /*2640*/  UIADD3 UR24, UP1, UPT, UR46, 0x280, URZ ;  /* 0x000002802e187890 */ /* 0x000fe4000ff3e0ff */
[----:B------:R-:W-:Y:S02]  /*2650*/  ULOP3.LUT UR6, UR6, UR45, URZ, 0xfc, !UPT ;  /* 0x0000002d06067292 */ /* 0x000fe4000f8efcff */
[----:B------:R-:W-:Y:S01]  /*2660*/  UIADD3 UR22, UP0, UPT, UR46, 0x380, URZ ;  /* 0x000003802e167890 */ /* 0x000fe2000ff1e0ff */
[----:B------:R-:W-:Y:S01]  /*2670*/  UMOV UR36, UR44 ;  /* 0x0000002c00247c82 */ /* 0x000fe20008000000 */
[----:B------:R-:W-:Y:S01]  /*2680*/  UMOV UR33, UR41 ;  /* 0x0000002900217c82 */ /* 0x000fe20008000000 */
[----:B------:R-:W-:Y:S01]  /*2690*/  UMOV UR34, UR42 ;  /* 0x0000002a00227c82 */ /* 0x000fe20008000000 */
[----:B------:R-:W-:Y:S01]  /*26a0*/  UIADD3.X UR25, UPT, UPT, URZ, UR47, URZ, UP1, !UPT ;  /* 0x0000002fff197290 */ /* 0x000fe20008ffe4ff */
[----:B------:R2:W-:Y:S01]  /*26b0*/  UTMALDG.3D.2CTA [UR32], [UR8], desc[UR50] ;  /* 0x00003220080075b4 */ /* 0x0005e20008211000 */
[----:B------:R-:W-:-:S02]  /*26c0*/  UIADD3 UR16, UPT, UPT, UR5, 0x33400, UR16 ;  /* 0x0003340005107890 */ /* 0x000fc4000fffe010 */
[----:B------:R-:W-:Y:S01]  /*26d0*/  UIADD3.X UR23, UPT, UPT, URZ, UR47, URZ, UP0, !UPT ;  /* 0x0000002fff177290 */ /* 0x000fe200087fe4ff */
[----:B------:R-:W-:Y:S01]  /*26e0*/  UMOV UR18, UR26 ;  /* 0x0000001a00127c82 */ /* 0x000fe20008000000 */
[----:B------:R-:W-:Y:S01]  /*26f0*/  UMOV UR19, UR27 ;  /* 0x0000001b00137c82 */ /* 0x000fe20008000000 */
[----:B------:R-:W-:Y:S01]  /*2700*/  UMOV UR21, UR44 ;  /* 0x0000002c00157c82 */ /* 0x000fe20008000000 */
[----:B------:R-:W-:-:S03]  /*2710*/  UMOV UR17, UR41 ;  /* 0x0000002900117c82 */ /* 0x000fc60008000000 */
[----:B------:R1:W-:Y:S01]  /*2720*/  UTMALDG.4D.MULTICAST.2CTA [UR16], [UR24], UR15, desc[UR50] ;  /* 0x00003210180073b4 */ /* 0x0003e2000821980f */
[----:B----4-:R-:W-:Y:S01]  /*2730*/  UMOV UR12, UR20 ;  /* 0x00000014000c7c82 */ /* 0x010fe20008000000 */
[----:B------:R-:W-:Y:S01]  /*2740*/  UMOV UR13, UR44 ;  /* 0x0000002c000d7c82 */ /* 0x000fe20008000000 */
[----:B--2---:R-:W-:Y:S02]  /*2750*/  UIADD3 UR8, UPT, UPT, UR5, 0x35800, UR6 ;  /* 0x0003580005087890 */ /* 0x004fe4000fffe006 */
[----:B------:R-:W-:Y:S01]  /*2760*/  UPRMT UR6, URZ, 0x5410, UR37 ;  /* 0x00005410ff067896 */ /* 0x000fe20008000025 */
[----:B------:R-:W-:-:S08]  /*2770*/  UMOV UR9, UR41 ;  /* 0x0000002900097c82 */ /* 0x000fd00008000000 */
[----:B------:R1:W-:Y:S02]  /*2780*/  UTMALDG.4D.MULTICAST.2CTA [UR8], [UR22], UR6, desc[UR50] ;  /* 0x00003208160073b4 */ /* 0x0003e40008219806 */
[----:B-1----:R-:W-:Y:S01]  /*2790*/  NOP ;  /* 0x0000000000007918 */ /* 0x002fe20000000000 */
.L_x_42:
[----:B------:R-:W-:Y:S05]  /*27a0*/  BSYNC.RECONVERGENT B0 ;  /* 0x0000000000007941 */ /* 0x000fea0003800200 */
.L_x_41:
[----:B------:R-:W-:Y:S01]  /*27b0*/  UIADD3 UR20, UPT, UPT, UR20, 0x1, URZ ;  /* 0x0000000114147890 */ /* 0x000fe2000fffe0ff */
[----:B------:R-:W-:-:S03]  /*27c0*/  UMOV UR4, UR14 ;  /* 0x0000000e00047c82 */ /* 0x000fc60008000000 */
[----:B------:R-:W-:-:S09]  /*27d0*/  UISETP.NE.AND UP0, UPT, UR20, UR28, UPT ;  /* 0x0000001c1400728c */ /* 0x000fd2000bf05270 */
[----:B------:R-:W-:Y:S05]  /*27e0*/  BRA.U UP0, `(.L_x_43) ;  /* 0xfffffff900ec7547 */ /* 0x000fea000b83ffff */
.L_x_35:
[C---:B------:R-:W-:Y:S01]  /*27f0*/  LEA R3, R11.reuse, UR5, 0x3 ;  /* 0x000000050b037c11 */ /* 0x040fe2000f8e18ff */
[----:B------:R-:W-:Y:S01]  /*2800*/  NOP ;  /* 0x0000000000007918 */ /* 0x000fe20000000000 */
[----:B-1----:R-:W-:Y:S02]  /*2810*/  SHF.L.U32 R0, R10, 0x1f, RZ ;  /* 0x0000001f0a007819 */ /* 0x002fe400000006ff */
[----:B------:R-:W-:Y:S02]  /*2820*/  LEA R5, R11, UR5, 0x4 ;  /* 0x000000050b057c11 */ /* 0x000fe4000f8e20ff */
[----:B------:R-:W1:Y:S02]  /*2830*/  SYNCS.PHASECHK.TRANS64.TRYWAIT P0, [R3+URZ+0x160], R0 ;  /* 0x00016000030075a7 */ /* 0x000e6400080011ff */
[----:B-1----:R-:W-:Y:S05]  /*2840*/  @!P0 BRA `(.L_x_44) ;  /* 0x0000006c00a08947 */ /* 0x002fea0003800000 */
.L_x_155:
[----:B------:R-:W4:Y:S01]  /*2850*/  LDS.128 R4, [R5+0x1d0] ;  /* 0x0001d00005047984 */ /* 0x000f220000000c00 */
[----:B------:R-:W-:Y:S01]  /*2860*/  UISETP.GE.AND UP0, UPT, UR39, 0x1, UPT ;  /* 0x000000012700788c */ /* 0x000fe2000bf06270 */
[----:B------:R-:W-:Y:S01]  /*2870*/  @!PT LDS RZ, [RZ] ;  /* 0x00000000fffff984 */ /* 0x000fe20000000800 */
[----:B------:R-:W-:Y:S01]  /*2880*/  @!PT LDS RZ, [RZ] ;  /* 0x00000000fffff984 */ /* 0x000fe20000000800 */
[----:B------:R-:W-:Y:S01]  /*2890*/  @!PT LDS RZ, [RZ] ;  /* 0x00000000fffff984 */ /* 0x000fe20000000800 */
[----:B------:R-:W-:Y:S01]  /*28a0*/  @!PT LDS RZ, [RZ] ;  /* 0x00000000fffff984 */ /* 0x000fe20000000800 */
[----:B------:R1:W-:Y:S06]  /*28b0*/  MEMBAR.ALL.CTA ;  /* 0x0000000000007992 */ /* 0x0003ec0000008000 */
[----:B-1----:R-:W1:Y:S01]  /*28c0*/  FENCE.VIEW.ASYNC.S ;  /* 0x00000000000073c6 */ /* 0x002e620000000000 */
[----:B----4-:R-:W-:-:S13]  /*28d0*/  LOP3.LUT P0, RZ, R6, 0x1, RZ, 0xc0, !PT ;  /* 0x0000000106ff7812 */ /* 0x010fda000780c0ff */
[----:B-1----:R-:W-:Y:S01]  /*28e0*/  VOTEU.ANY UP1, P0 ;  /* 0x0000000000ff7886 */ /* 0x002fe20000020100 */
[----:B------:R-:W-:-:S13]  /*28f0*/  PLOP3.LUT P0, PT, PT, PT, UP1, 0x80, 0x8 ;  /* 0x000000000008781c */ /* 0x000fda0003f0f018 */
[----:B------:R-:W-:Y:S02]  /*2900*/  @P0 LOP3.LUT R0, R5, 0xffff, RZ, 0xc0, !PT ;  /* 0x0000ffff05000812 */ /* 0x000fe400078ec0ff */
[----:B--2---:R-:W-:Y:S02]  /*2910*/  @P0 MOV R2, R4 ;  /* 0x0000000400020202 */ /* 0x004fe40000000f00 */
[----:B------:R-:W-:Y:S01]  /*2920*/  @P0 R2UR UR6, R0 ;  /* 0x00000000000602ca */ /* 0x000fe200000e0000 */
[----:B------:R-:W-:Y:S01]  /*2930*/  VIADD R0, R3, 0x170 ;  /* 0x0000017003007836 */ /* 0x000fe20000000000 */
[----:B------:R-:W-:Y:S02]  /*2940*/  @P0 SHF.R.U32.HI R4, RZ, 0x10, R5 ;  /* 0x00000010ff040819 */ /* 0x000fe40000011605 */
[----:B------:R-:W-:Y:S02]  /*2950*/  @P0 R2UR UR7, R2 ;  /* 0x00000000020702ca */ /* 0x000fe400000e0000 */
[----:B------:R-:W-:-:S02]  /*2960*/  PRMT R0, RZ, 0x654, R0 ;  /* 0x00000654ff007816 */ /* 0x000fc40000000000 */
[----:B------:R-:W-:Y:S02]  /*2970*/  @P0 R2UR UR4, R4 ;  /* 0x00000000040402ca */ /* 0x000fe400000e0000 */
[----:B------:R1:W-:Y:S03]  /*2980*/  SYNCS.ARRIVE.TRANS64.RED.A1T0 RZ, [R0+URZ], RZ ;  /* 0x000000ff00ff79a7 */ /* 0x0003e600081004ff */
[----:B------:R-:W-:-:S04]  /*2990*/  @UP1 UMOV UR53, UR6 ;  /* 0x0000000600351c82 */ /* 0x000fc80008000000 */
[----:B------:R-:W-:-:S04]  /*29a0*/  @UP1 UMOV UR54, UR7 ;  /* 0x0000000700361c82 */ /* 0x000fc80008000000 */
[----:B------:R-:W-:Y:S01]  /*29b0*/  @UP1 UMOV UR44, UR4 ;  /* 0x00000004002c1c82 */ /* 0x000fe20008000000 */
[----:B------:R-:W-:Y:S05]  /*29c0*/  BRA.U !UP0, `(.L_x_45) ;  /* 0x0000000108d47547 */ /* 0x000fea000b800000 */
[----:B------:R-:W2:Y:S01]  /*29d0*/  LDCU.128 UR16, c[0x0][0xf10] ;  /* 0x0001e200ff1077ac */ /* 0x000ea20008000c00 */
[----:B------:R-:W4:Y:S01]  /*29e0*/  LDCU UR11, c[0x0][0xf20] ;  /* 0x0001e400ff0b77ac */ /* 0x000f220008000800 */
[----:B------:R-:W3:Y:S01]  /*29f0*/  LDCU UR24, c[0x0][0xf0c] ;  /* 0x0001e180ff1877ac */ /* 0x000ee20008000800 */
[----:B------:R-:W1:Y:S01]  /*2a00*/  LDCU.64 UR8, c[0x0][0xf28] ;  /* 0x0001e500ff0877ac */ /* 0x000e620008000a00 */
[----:B------:R-:W-:Y:S02]  /*2a10*/  UISETP.NE.AND UP3, UPT, UR39, 0x1, UPT ;  /* 0x000000012700788c */ /* 0x000fe4000bf65270 */
[----:B--2---:R-:W-:Y:S02]  /*2a20*/  UIMAD.WIDE.U32 UR12, UR56, UR19, URZ ;  /* 0x00000013380c72a5 */ /* 0x004fe4000f8e00ff */
[----:B------:R-:W-:Y:S02]  /*2a30*/  UIMAD.WIDE.U32 UR6, UR57, UR16, URZ ;  /* 0x00000010390672a5 */ /* 0x000fe4000f8e00ff */
[----:B------:R-:W-:-:S02]  /*2a40*/  UISETP.NE.AND UP0, UPT, UR18, 0x1, UPT ;  /* 0x000000011200788c */ /* 0x000fc4000bf05270 */
[----:B------:R-:W-:Y:S01]  /*2a50*/  UIMAD.WIDE.U32 UR22, UR53, UR19, URZ ;  /* 0x00000013351672a5 */ /* 0x000fe2000f8e00ff */
[----:B------:R-:W-:Y:S02]  /*2a60*/  UMOV UR12, UR13 ;  /* 0x0000000d000c7c82 */ /* 0x000fe40008000000 */
[----:B------:R-:W-:Y:S01]  /*2a70*/  UMOV UR6, UR7 ;  /* 0x0000000700067c82 */ /* 0x000fe20008000000 */
[----:B----4-:R-:W-:Y:S02]  /*2a80*/  USHF.R.U32.HI UR12, URZ, UR11, UR12 ;  /* 0x0000000bff0c7299 */ /* 0x010fe4000801160c */
[----:B------:R-:W-:Y:S02]  /*2a90*/  USHF.R.U32.HI UR7, URZ, UR17, UR6 ;  /* 0x00000011ff077299 */ /* 0x000fe40008011606 */
[----:B---3--:R-:W-:Y:S02]  /*2aa0*/  UISETP.NE.AND UP2, UPT, UR24, 0x1, UPT ;  /* 0x000000011800788c */ /* 0x008fe4000bf45270 */
[----:B------:R-:W-:-:S02]  /*2ab0*/  USEL UR6, UR56, UR12, !UP0 ;  /* 0x0000000c38067287 */ /* 0x000fc4000c000000 */
[----:B------:R-:W-:Y:S02]  /*2ac0*/  USEL UR7, UR57, UR7, !UP2 ;  /* 0x0000000739077287 */ /* 0x000fe4000d000000 */
[----:B-1----:R-:W-:Y:S01]  /*2ad0*/  UIMAD.WIDE.U32 UR12, UR6, UR8, URZ ;  /* 0x00000008060c72a5 */ /* 0x002fe2000f8e00ff */
[----:B------:R-:W-:Y:S01]  /*2ae0*/  UMOV UR4, UR23 ;  /* 0x0000001700047c82 */ /* 0x000fe20008000000 */
[----:B------:R-:W-:Y:S02]  /*2af0*/  UIMAD.WIDE.U32 UR20, UR54, UR16, URZ ;  /* 0x00000010361472a5 */ /* 0x000fe4000f8e00ff */
[----:B------:R-:W-:-:S03]  /*2b00*/  UIMAD.WIDE.U32 UR22, UR7, UR8, URZ ;  /* 0x00000008071672a5 */ /* 0x000fc6000f8e00ff */
[----:B------:R-:W-:Y:S01]  /*2b10*/  UMOV UR12, UR13 ;  /* 0x0000000d000c7c82 */ /* 0x000fe20008000000 */
[----:B------:R-:W-:Y:S02]  /*2b20*/  USHF.R.U32.HI UR4, URZ, UR11, UR4 ;  /* 0x0000000bff047299 */ /* 0x000fe40008011604 */
[----:B------:R-:W-:Y:S01]  /*2b30*/  @UP3 USHF.R.U32.HI UR6, URZ, UR9, UR12 ;  /* 0x00000009ff063299 */ /* 0x000fe2000801160c */
[----:B------:R-:W-:Y:S01]  /*2b40*/  UMOV UR20, UR21 ;  /* 0x0000001500147c82 */ /* 0x000fe20008000000 */
[----:B------:R-:W-:Y:S01]  /*2b50*/  UMOV UR22, UR23 ;  /* 0x0000001700167c82 */ /* 0x000fe20008000000 */
[----:B------:R-:W-:Y:S02]  /*2b60*/  USHF.R.U32.HI UR17, URZ, UR17, UR20 ;  /* 0x00000011ff117299 */ /* 0x000fe40008011614 */
[----:B------:R-:W-:Y:S02]  /*2b70*/  USEL UR4, UR53, UR4, !UP0 ;  /* 0x0000000435047287 */ /* 0x000fe4000c000000 */
[----:B------:R-:W-:-:S02]  /*2b80*/  @UP3 USHF.R.U32.HI UR7, URZ, UR9, UR22 ;  /* 0x00000009ff073299 */ /* 0x000fc40008011616 */
[----:B------:R-:W-:Y:S02]  /*2b90*/  UIMAD UR11, UR39, UR6, URZ ;  /* 0x00000006270b72a4 */ /* 0x000fe4000f8e02ff */
[----:B------:R-:W-:Y:S02]  /*2ba0*/  USEL UR6, UR54, UR17, !UP2 ;  /* 0x0000001136067287 */ /* 0x000fe4000d000000 */
[----:B------:R-:W-:Y:S02]  /*2bb0*/  UIMAD UR12, UR39, UR7, URZ ;  /* 0x00000007270c72a4 */ /* 0x000fe4000f8e02ff */
[----:B------:R-:W-:Y:S02]  /*2bc0*/  UISETP.GE.AND UP0, UPT, UR4, UR11, UPT ;  /* 0x0000000b0400728c */ /* 0x000fe4000bf06270 */
[----:B------:R-:W-:Y:S02]  /*2bd0*/  UIMAD.WIDE.U32 UR16, UR4, UR8, URZ ;  /* 0x00000008041072a5 */ /* 0x000fe4000f8e00ff */
[----:B------:R-:W-:-:S02]  /*2be0*/  UISETP.GE.OR UP0, UPT, UR6, UR12, UP0 ;  /* 0x0000000c0600728c */ /* 0x000fc40008706670 */
        /* <DEDUP_REMOVED lines=19> */
.L_x_45:
[----:B------:R-:W2:Y:S02]  /*2d20*/  LDCU UR4, c[0x0][0xf30] ;  /* 0x0001e600ff0477ac */ /* 0x000ea40008000800 */
[----:B--2---:R-:W-:-:S09]  /*2d30*/  UISETP.NE.AND UP0, UPT, UR4, 0x1, UPT ;  /* 0x000000010400788c */ /* 0x004fd2000bf05270 */
[----:B------:R-:W-:Y:S05]  /*2d40*/  BRA.U UP0, `(.L_x_46) ;  /* 0x0000000100447547 */ /* 0x000fea000b800000 */
[----:B------:R-:W2:Y:S01]  /*2d50*/  LDCU.128 UR16, c[0x0][0xf10] ;  /* 0x0001e200ff1077ac */ /* 0x000ea20008000c00 */
[----:B------:R-:W4:Y:S01]  /*2d60*/  LDCU UR11, c[0x0][0xf0c] ;  /* 0x0001e180ff0b77ac */ /* 0x000f220008000800 */
[----:B------:R-:W1:Y:S01]  /*2d70*/  LDCU UR12, c[0x0][0xf20] ;  /* 0x0001e400ff0c77ac */ /* 0x000e620008000800 */
[----:B--2---:R-:W-:Y:S02]  /*2d80*/  UIMAD.WIDE.U32 UR8, UR54, UR16, URZ ;  /* 0x00000010360872a5 */ /* 0x004fe4000f8e00ff */
[----:B------:R-:W-:Y:S02]  /*2d90*/  UIMAD.WIDE.U32 UR6, UR53, UR19, URZ ;  /* 0x00000013350672a5 */ /* 0x000fe4000f8e00ff */
[----:B----4-:R-:W-:Y:S02]  /*2da0*/  UISETP.NE.AND UP2, UPT, UR11, 0x1, UPT ;  /* 0x000000010b00788c */ /* 0x010fe4000bf45270 */
[----:B------:R-:W-:Y:S01]  /*2db0*/  UISETP.NE.AND UP0, UPT, UR18, 0x1, UPT ;  /* 0x000000011200788c */ /* 0x000fe2000bf05270 */
[----:B------:R-:W-:-:S02]  /*2dc0*/  UMOV UR8, UR9 ;  /* 0x0000000900087c82 */ /* 0x000fc40008000000 */
[----:B------:R-:W-:Y:S01]  /*2dd0*/  UMOV UR4, UR7 ;  /* 0x0000000700047c82 */ /* 0x000fe20008000000 */
[----:B------:R-:W-:Y:S02]  /*2de0*/  USHF.R.U32.HI UR17, URZ, UR17, UR8 ;  /* 0x00000011ff117299 */ /* 0x000fe40008011608 */
[----:B-1----:R-:W-:Y:S02]  /*2df0*/  USHF.R.U32.HI UR4, URZ, UR12, UR4 ;  /* 0x0000000cff047299 */ /* 0x002fe40008011604 */
[----:B------:R-:W-:Y:S02]  /*2e00*/  USEL UR6, UR54, UR17, !UP2 ;  /* 0x0000001136067287 */ /* 0x000fe4000d000000 */
[----:B------:R-:W-:-:S04]  /*2e10*/  USEL UR4, UR53, UR4, !UP0 ;  /* 0x0000000435047287 */ /* 0x000fc8000c000000 */
[----:B------:R-:W-:Y:S02]  /*2e20*/  UIADD3 UR7, UPT, UPT, UR6, -UR4, URZ ;  /* 0x8000000406077290 */ /* 0x000fe4000fffe0ff */
[----:B------:R-:W-:Y:S02]  /*2e30*/  UIADD3 UR4, UPT, UPT, -UR6, UR4, URZ ;  /* 0x0000000406047290 */ /* 0x000fe4000fffe1ff */
[----:B------:R-:W-:Y:S02]  /*2e40*/  UIMAD UR53, UR7, UR18, UR53 ;  /* 0x00000012073572a4 */ /* 0x000fe4000f8e0235 */
[----:B------:R-:W-:-:S12]  /*2e50*/  UIMAD UR54, UR4, UR11, UR54 ;  /* 0x0000000b043672a4 */ /* 0x000fd8000f8e0236 */
.L_x_46:
[----:B------:R-:W-:Y:S01]  /*2e60*/  VIADD R11, R11, 0x1 ;  /* 0x000000010b0b7836 */ /* 0x000fe20000000000 */
[----:B------:R-:W-:Y:S02]  /*2e70*/  R2UR UR6, R87 ;  /* 0x00000000570672ca */ /* 0x000fe400000e0000 */
[----:B------:R-:W-:Y:S02]  /*2e80*/  R2UR UR4, R86 ;  /* 0x00000000560472ca */ /* 0x000fe400000e0000 */
[C---:B------:R-:W-:Y:S02]  /*2e90*/  ISETP.NE.AND P0, PT, R11.reuse, 0x2, PT ;  /* 0x000000020b00780c */ /* 0x040fe40003f05270 */
[----:B------:R-:W-:Y:S02]  /*2ea0*/  PLOP3.LUT P2, PT, PT, PT, PT, 0x80, 0x8 ;  /* 0x000000000008781c */ /* 0x000fe40003f4f070 */
[----:B------:R-:W-:Y:S02]  /*2eb0*/  SEL R3, RZ, 0x1, P0 ;  /* 0x00000001ff037807 */ /* 0x000fe40000000000 */
[----:B------:R-:W-:-:S02]  /*2ec0*/  SEL R11, R11, RZ, P0 ;  /* 0x000000ff0b0b7207 */ /* 0x000fc40000000000 */
[----:B------:R-:W-:Y:S01]  /*2ed0*/  LOP3.LUT R10, R10, R3, RZ, 0x3c, !PT ;  /* 0x000000030a0a7212 */ /* 0x000fe200078e3cff */
[----:B------:R-:W-:Y:S02]  /*2ee0*/  UIADD3 UR27, UPT, UPT, UR54, UR6, URZ ;  /* 0x00000006361b7290 */ /* 0x000fe4000fffe0ff */
[----:B------:R-:W-:Y:S01]  /*2ef0*/  UIADD3 UR25, UPT, UPT, UR53, UR4, URZ ;  /* 0x0000000435197290 */ /* 0x000fe2000fffe0ff */
[----:B------:R-:W-:Y:S11]  /*2f00*/  BRA.U UP1, `(.L_x_47) ;  /* 0xffffffed01587547 */ /* 0x000ff6000b83ffff */
[----:B------:R-:W-:Y:S01]  /*2f10*/  UIADD3 UR7, UPT, UPT, UR5, 0x90, URZ ;  /* 0x0000009005077890 */ /* 0x000fe2000fffe0ff */
[----:B------:R-:W-:-:S03]  /*2f20*/  SHF.L.U32 R3, R12, 0x1f, RZ ;  /* 0x0000001f0c037819 */ /* 0x000fc600000006ff */
[----:B------:R-:W-:-:S09]  /*2f30*/  ULEA UR4, UR14, UR7, 0x3 ;  /* 0x000000070e047291 */ /* 0x000fd2000f8e18ff */
[----:B------:R-:W2:Y:S02]  /*2f40*/  SYNCS.PHASECHK.TRANS64.TRYWAIT P0, [UR4], R3 ;  /* 0x00000003ff0075a7 */ /* 0x000ea40008001104 */
[----:B--2---:R-:W-:Y:S05]  /*2f50*/  @!P0 BRA `(.L_x_48) ;  /* 0x0000006400f08947 */ /* 0x004fea0003800000 */
.L_x_157:
[----:B------:R-:W-:-:S04]  /*2f60*/  UIADD3 UR4, UPT, UPT, UR14, 0x1, URZ ;  /* 0x000000010e047890 */ /* 0x000fc8000fffe0ff */
[----:B------:R-:W-:-:S04]  /*2f70*/  UISETP.NE.AND UP0, UPT, UR4, 0x12, UPT ;  /* 0x000000120400788c */ /* 0x000fc8000bf05270 */
[----:B------:R-:W-:Y:S02]  /*2f80*/  USEL UR6, URZ, 0x1, UP0 ;  /* 0x00000001ff067887 */ /* 0x000fe40008000000 */
[----:B------:R-:W-:-:S04]  /*2f90*/  USEL UR4, UR4, URZ, UP0 ;  /* 0x000000ff04047287 */ /* 0x000fc80008000000 */
[----:B------:R-:W-:Y:S01]  /*2fa0*/  ULEA UR5, UR4, UR7, 0x3 ;  /* 0x0000000704057291 */ /* 0x000fe2000f8e18ff */
[----:B------:R-:W-:-:S04]  /*2fb0*/  LOP3.LUT R2, R12, UR6, RZ, 0x3c, !PT ;  /* 0x000000060c027c12 */ /* 0x000fc8000f8e3cff */
[----:B-1----:R-:W-:-:S04]  /*2fc0*/  SHF.L.U32 R3, R2, 0x1f, RZ ;  /* 0x0000001f02037819 */ /* 0x002fc800000006ff */
[----:B------:R-:W1:Y:S02]  /*2fd0*/  SYNCS.PHASECHK.TRANS64.TRYWAIT P0, [UR5], R3 ;  /* 0x00000003ff0075a7 */ /* 0x000e640008001105 */
[----:B-1----:R-:W-:Y:S05]  /*2fe0*/  @!P0 BRA `(.L_x_49) ;  /* 0x0000006400e48947 */ /* 0x002fea0003800000 */
.L_x_159:
        /* <DEDUP_REMOVED lines=9> */
.L_x_161:
        /* <DEDUP_REMOVED lines=9> */
.L_x_163:
        /* <DEDUP_REMOVED lines=9> */
.L_x_165:
        /* <DEDUP_REMOVED lines=9> */
.L_x_167:
        /* <DEDUP_REMOVED lines=9> */
.L_x_169:
        /* <DEDUP_REMOVED lines=9> */
.L_x_171:
        /* <DEDUP_REMOVED lines=9> */
.L_x_173:
        /* <DEDUP_REMOVED lines=9> */
.L_x_175:
        /* <DEDUP_REMOVED lines=9> */
.L_x_177:
        /* <DEDUP_REMOVED lines=9> */
.L_x_179:
        /* <DEDUP_REMOVED lines=9> */
.L_x_181:
        /* <DEDUP_REMOVED lines=9> */
.L_x_183:
        /* <DEDUP_REMOVED lines=9> */
.L_x_185:
        /* <DEDUP_REMOVED lines=9> */
.L_x_187:
        /* <DEDUP_REMOVED lines=9> */
.L_x_189:
[----:B------:R-:W-:-:S04]  /*3860*/  UIADD3 UR4, UPT, UPT, UR4, 0x1, URZ ;  /* 0x0000000104047890 */ /* 0x000fc8000fffe0ff */
[----:B------:R-:W-:-:S04]  /*3870*/  UISETP.NE.AND UP0, UPT, UR4, 0x12, UPT ;  /* 0x000000120400788c */ /* 0x000fc8000bf05270 */
[----:B------:R-:W-:Y:S02]  /*3880*/  USEL UR5, URZ, 0x1, UP0 ;  /* 0x00000001ff057887 */ /* 0x000fe40008000000 */
[----:B------:R-:W-:-:S04]  /*3890*/  USEL UR4, UR4, URZ, UP0 ;  /* 0x000000ff04047287 */ /* 0x000fc80008000000 */
[----:B------:R-:W-:Y:S01]  /*38a0*/  ULEA UR4, UR4, UR7, 0x3 ;  /* 0x0000000704047291 */ /* 0x000fe2000f8e18ff */
[----:B-1----:R-:W-:-:S04]  /*38b0*/  LOP3.LUT R3, R2, UR5, RZ, 0x3c, !PT ;  /* 0x0000000502037c12 */ /* 0x002fc8000f8e3cff */
[----:B------:R-:W-:Y:S01]  /*38c0*/  SHF.L.U32 R3, R3, 0x1f, RZ ;  /* 0x0000001f03037819 */ /* 0x000fe200000006ff */
[----:B------:R-:W-:-:S07]  /*38d0*/  IMAD.U32 R0, RZ, RZ, UR4 ;  /* 0x00000004ff007e24 */ /* 0x000fce000f8e00ff */
.L_x_65:
[----:B-1----:R1:W2:Y:S02]  /*38e0*/  SYNCS.PHASECHK.TRANS64.TRYWAIT P0, [R0+URZ], R3 ;  /* 0x00000003000075a7 */ /* 0x0022a400080011ff */
[----:B--2---:R-:W-:Y:S05]  /*38f0*/  @!P0 NANOSLEEP.SYNCS 0x989680 ;  /* 0x009896800000895d */ /* 0x004fea0003900000 */
[----:B------:R-:W2:Y:S02]  /*3900*/  @!P0 SYNCS.PHASECHK.TRANS64 P0, [R0+URZ], R3 ;  /* 0x00000003000085a7 */ /* 0x000ea400080010ff */
[----:B--2---:R-:W-:Y:S05]  /*3910*/  @P0 EXIT ;  /* 0x000000000000094d */ /* 0x004fea0003800000 */
[----:B------:R-:W-:Y:S05]  /*3920*/  BRA `(.L_x_65) ;  /* 0xfffffffc00ec7947 */ /* 0x000fea000383ffff */
.L_x_23:
[----:B------:R-:W-:-:S04]  /*3930*/  UISETP.NE.AND UP0, UPT, UR55, URZ, UPT ;  /* 0x000000ff3700728c */ /* 0x000fc8000bf05270 */
[----:B------:R-:W-:-:S09]  /*3940*/  UISETP.NE.OR UP0, UPT, UR22, 0x1, UP0 ;  /* 0x000000011600788c */ /* 0x000fd20008705670 */
[----:B------:R-:W-:Y:S05]  /*3950*/  BRA.U UP0, `(.L_x_66) ;  /* 0x0000000500487547 */ /* 0x000fea000b800000 */
[----:B------:R-:W-:Y:S01]  /*3960*/  ISETP.GE.U32.AND P2, PT, R3, 0x4, PT ;  /* 0x000000040300780c */ /* 0x000fe20003f46070 */
[----:B------:R-:W-:Y:S01]  /*3970*/  IMAD.MOV.U32 R12, RZ, RZ, 0x1 ;  /* 0x00000001ff0c7424 */ /* 0x000fe200078e00ff */
[----:B------:R-:W-:Y:S02]  /*3980*/  CS2R R10, SRZ ;  /* 0x00000000000a7805 */ /* 0x000fe4000001ff00 */
[----:B------:R-:W-:Y:S01]  /*3990*/  CS2R R8, SRZ ;  /* 0x0000000000087805 */ /* 0x000fe2000001ff00 */
[----:B------:R-:W-:Y:S01]  /*39a0*/  UMOV UR6, 0x400 ;  /* 0x0000040000067882 */ /* 0x000fe20000000000 */
[----:B------:R-:W-:Y:S01]  /*39b0*/  UMOV UR5, URZ ;  /* 0x000000ff00057c82 */ /* 0x000fe20008000000 */
[----:B------:R-:W-:-:S12]  /*39c0*/  ULEA UR6, UR55, UR6, 0x18 ;  /* 0x0000000637067291 */ /* 0x000fd8000f8ec0ff */
.L_x_70:
[----:B------:R-:W-:Y:S02]  /*39d0*/  LEA R0, R8, UR6, 0x3 ;  /* 0x0000000608007c11 */ /* 0x000fe4000f8e18ff */
[----:B------:R-:W-:-:S03]  /*39e0*/  SHF.L.U32 R5, R9, 0x1f, RZ ;  /* 0x0000001f09057819 */ /* 0x000fc600000006ff */
[----:B------:R-:W-:Y:S01]  /*39f0*/  VIADD R4, R0, 0x1b0 ;  /* 0x000001b000047836 */ /* 0x000fe20000000000 */
[----:B------:R-:W1:Y:S02]  /*3a00*/  SYNCS.PHASECHK.TRANS64.TRYWAIT P0, [R0+URZ+0x1a0], R5 ;  /* 0x0001a005000075a7 */ /* 0x000e6400080011ff */
[----:B-1----:R-:W-:Y:S05]  /*3a10*/  @!P0 BRA `(.L_x_67) ;  /* 0x0000006000d88947 */ /* 0x002fea0003800000 */
.L_x_190:
[----:B------:R-:W-:Y:S01]  /*3a20*/  ULEA UR4, UR5, UR6, 0x3 ;  /* 0x0000000605047291 */ /* 0x000fe2000f8e18ff */
[----:B------:R-:W-:Y:S01]  /*3a30*/  PRMT R4, RZ, 0x654, R4 ;  /* 0x00000654ff047816 */ /* 0x000fe20000000004 */
[----:B-1----:R-:W-:Y:S01]  /*3a40*/  @!P2 IMAD.MOV.U32 R5, RZ, RZ, 0x10 ;  /* 0x00000010ff05a424 */ /* 0x002fe200078e00ff */
[----:B------:R-:W-:Y:S01]  /*3a50*/  SHF.L.U32 R7, R12, 0x1f, RZ ;  /* 0x0000001f0c077819 */ /* 0x000fe200000006ff */
[----:B------:R-:W-:Y:S01]  /*3a60*/  UIADD3 UR7, UPT, UPT, UR4, 0x160, URZ ;  /* 0x0000016004077890 */ /* 0x000fe2000fffe0ff */
[----:B------:R1:W-:Y:S05]  /*3a70*/  SYNCS.ARRIVE.TRANS64.RED.A1T0 RZ, [R4+URZ], RZ ;  /* 0x000000ff04ff79a7 */ /* 0x0003ea00081004ff */
[----:B------:R-:W-:Y:S01]  /*3a80*/  IMAD.U32 R0, RZ, RZ, UR7 ;  /* 0x00000007ff007e24 */ /* 0x000fe2000f8e00ff */
[----:B------:R-:W2:Y:S04]  /*3a90*/  SYNCS.PHASECHK.TRANS64.TRYWAIT P0, [UR4+0x170], R7 ;  /* 0x00017007ff0075a7 */ /* 0x000ea80008001104 */
[----:B------:R-:W-:Y:S01]  /*3aa0*/  PRMT R13, R3, 0x654, R0 ;  /* 0x00000654030d7816 */ /* 0x000fe20000000000 */
[----:B-12---:R-:W-:Y:S06]  /*3ab0*/  @!P0 BRA `(.L_x_68) ;  /* 0x0000006000c48947 */ /* 0x006fec0003800000 */
.L_x_192:
[----:B------:R-:W-:Y:S01]  /*3ac0*/  ULEA UR8, UR5, UR6, 0x4 ;  /* 0x0000000605087291 */ /* 0x000fe2000f8e20ff */
[----:B------:R-:W-:Y:S01]  /*3ad0*/  SEL R2, R13, R2, !P2 ;  /* 0x000000020d027207 */ /* 0x000fe20005000000 */
[----:B------:R-:W-:Y:S01]  /*3ae0*/  UIADD3 UR9, UPT, UPT, UR4, 0x160, URZ ;  /* 0x0000016004097890 */ /* 0x000fe2000fffe0ff */
[----:B-1----:R-:W-:Y:S01]  /*3af0*/  LEA R0, R11, UR6, 0x3 ;  /* 0x000000060b007c11 */ /* 0x002fe2000f8e18ff */
[----:B------:R-:W-:Y:S01]  /*3b00*/  UIADD3 UR8, UPT, UPT, UR8, 0x1d0, URZ ;  /* 0x000001d008087890 */ /* 0x000fe2000fffe0ff */
[----:B------:R1:W-:Y:S01]  /*3b10*/  @!P2 SYNCS.ARRIVE.TRANS64.RED RZ, [R2+URZ], R5 ;  /* 0x0000000502ffa9a7 */ /* 0x0003e200080004ff */
[----:B------:R-:W-:Y:S01]  /*3b20*/  UIADD3 UR4, UPT, UPT, UR5, 0x1, URZ ;  /* 0x0000000105047890 */ /* 0x000fe2000fffe0ff */
[----:B------:R-:W-:-:S03]  /*3b30*/  VIADD R8, R8, 0x1 ;  /* 0x0000000108087836 */ /* 0x000fc60000000000 */
[----:B------:R-:W-:Y:S02]  /*3b40*/  UISETP.NE.AND UP0, UPT, UR4, 0x2, UPT ;  /* 0x000000020400788c */ /* 0x000fe4000bf05270 */
[----:B------:R-:W-:Y:S01]  /*3b50*/  ISETP.NE.AND P0, PT, R8, 0x2, PT ;  /* 0x000000020800780c */ /* 0x000fe20003f05270 */
[----:B------:R-:W-:Y:S06]  /*3b60*/  UGETNEXTWORKID.BROADCAST [UR8], [UR9] ;  /* 0x00000000080073ca */ /* 0x000fec0008000100 */
[----:B------:R-:W-:Y:S02]  /*3b70*/  USEL UR7, URZ, 0x1, UP0 ;  /* 0x00000001ff077887 */ /* 0x000fe40008000000 */
[----:B------:R-:W-:-:S04]  /*3b80*/  USEL UR5, UR4, URZ, UP0 ;  /* 0x000000ff04057287 */ /* 0x000fc80008000000 */
[----:B------:R-:W-:Y:S02]  /*3b90*/  LOP3.LUT R12, R12, UR7, RZ, 0x3c, !PT ;  /* 0x000000070c0c7c12 */ /* 0x000fe4000f8e3cff */
[----:B-1----:R-:W-:-:S04]  /*3ba0*/  SHF.L.U32 R5, R10, 0x1f, RZ ;  /* 0x0000001f0a057819 */ /* 0x002fc800000006ff */
[----:B------:R-:W1:Y:S02]  /*3bb0*/  SYNCS.PHASECHK.TRANS64.TRYWAIT P1, [R0+URZ+0x160], R5 ;  /* 0x00016005000075a7 */ /* 0x000e6400080211ff */
[----:B-1----:R-:W-:Y:S05]  /*3bc0*/  @!P1 BRA `(.L_x_69) ;  /* 0x0000006000989947 */ /* 0x002fea0003800000 */
.L_x_193:
[C---:B------:R-:W-:Y:S01]  /*3bd0*/  LEA R4, R11.reuse, UR6, 0x4 ;  /* 0x000000060b047c11 */ /* 0x040fe2000f8e20ff */
[----:B-1----:R-:W-:Y:S01]  /*3be0*/  VIADD R0, R0, 0x170 ;  /* 0x0000017000007836 */ /* 0x002fe20000000000 */
[----:B------:R-:W-:Y:S01]  /*3bf0*/  SEL R8, R8, RZ, P0 ;  /* 0x000000ff08087207 */ /* 0x000fe20000000000 */
[----:B------:R-:W-:-:S03]  /*3c00*/  VIADD R11, R11, 0x1 ;  /* 0x000000010b0b7836 */ /* 0x000fc60000000000 */
[----:B------:R-:W1:Y:S01]  /*3c10*/  LDS.128 R4, [R4+0x1d0] ;  /* 0x0001d00004047984 */ /* 0x000e620000000c00 */
[----:B------:R-:W-:Y:S02]  /*3c20*/  PRMT R0, RZ, 0x654, R0 ;  /* 0x00000654ff007816 */ /* 0x000fe40000000000 */
[C---:B------:R-:W-:Y:S01]  /*3c30*/  ISETP.NE.AND P1, PT, R11.reuse, 0x2, PT ;  /* 0x000000020b00780c */ /* 0x040fe20003f25270 */
[----:B------:R-:W-:Y:S01]  /*3c40*/  @!PT LDS RZ, [RZ] ;  /* 0x00000000fffff984 */ /* 0x000fe20000000800 */
[----:B------:R-:W-:Y:S01]  /*3c50*/  @!PT LDS RZ, [RZ] ;  /* 0x00000000fffff984 */ /* 0x000fe20000000800 */
[----:B------:R-:W-:Y:S01]  /*3c60*/  @!PT LDS RZ, [RZ] ;  /* 0x00000000fffff984 */ /* 0x000fe20000000800 */
[----:B------:R-:W-:Y:S01]  /*3c70*/  @!PT LDS RZ, [RZ] ;  /* 0x00000000fffff984 */ /* 0x000fe20000000800 */
[----:B------:R2:W-:Y:S06]  /*3c80*/  MEMBAR.ALL.CTA ;  /* 0x0000000000007992 */ /* 0x0005ec0000008000 */
[----:B--2---:R-:W2:Y:S01]  /*3c90*/  FENCE.VIEW.ASYNC.S ;  /* 0x00000000000073c6 */ /* 0x004ea20000000000 */
[----:B------:R-:W-:Y:S01]  /*3ca0*/  SEL R11, R11, RZ, P1 ;  /* 0x000000ff0b0b7207 */ /* 0x000fe20000800000 */
[----:B--2---:R2:W-:Y:S01]  /*3cb0*/  SYNCS.ARRIVE.TRANS64.RED.A1T0 RZ, [R0+URZ], RZ ;  /* 0x000000ff00ff79a7 */ /* 0x0045e200081004ff */
[----:B-1----:R-:W-:-:S02]  /*3cc0*/  LOP3.LUT P3, RZ, R6, 0x1, RZ, 0xc0, !PT ;  /* 0x0000000106ff7812 */ /* 0x002fc4000786c0ff */
[----:B------:R-:W-:-:S04]  /*3cd0*/  SEL R5, RZ, 0x1, P1 ;  /* 0x00000001ff057807 */ /* 0x000fc80000800000 */
[----:B------:R-:W-:Y:S02]  /*3ce0*/  LOP3.LUT R10, R10, R5, RZ, 0x3c, !PT ;  /* 0x000000050a0a7212 */ /* 0x000fe400078e3cff */
[----:B--2---:R-:W-:-:S04]  /*3cf0*/  SEL R0, RZ, 0x1, P0 ;  /* 0x00000001ff007807 */ /* 0x004fc80000000000 */
[----:B------:R-:W-:Y:S01]  /*3d00*/  LOP3.LUT R9, R9, R0, RZ, 0x3c, !PT ;  /* 0x0000000009097212 */ /* 0x000fe200078e3cff */
[----:B------:R-:W-:Y:S06]  /*3d10*/  @P3 BRA `(.L_x_70) ;  /* 0xfffffffc002c3947 */ /* 0x000fec000383ffff */
[----:B------:R-:W-:Y:S01]  /*3d20*/  ULEA UR4, UR5, UR6, 0x3 ;  /* 0x0000000605047291 */ /* 0x000fe2000f8e18ff */
[----:B------:R-:W-:-:S08]  /*3d30*/  SHF.L.U32 R3, R12, 0x1f, RZ ;  /* 0x0000001f0c037819 */ /* 0x000fd000000006ff */
[----:B------:R-:W1:Y:S02]  /*3d40*/  SYNCS.PHASECHK.TRANS64 P0, [UR4+0x170], R3 ;  /* 0x00017003ff0075a7 */ /* 0x000e640008001004 */
[----:B-1----:R-:W-:Y:S05]  /*3d50*/  @P0 BRA `(.L_x_71) ;  /* 0x0000000000080947 */ /* 0x002fea0003800000 */
[----:B------:R-:W1:Y:S02]  /*3d60*/  SYNCS.PHASECHK.TRANS64.TRYWAIT P0, [UR4+0x170], R3 ;  /* 0x00017003ff0075a7 */ /* 0x000e640008001104 */
[----:B-1----:R-:W-:Y:S05]  /*3d70*/  @!P0 BRA `(.L_x_72) ;  /* 0x0000006000408947 */ /* 0x002fea0003800000 */
.L_x_71:
[----:B------:R-:W-:-:S04]  /*3d80*/  UIADD3 UR7, UPT, UPT, UR5, 0x1, URZ ;  /* 0x0000000105077890 */ /* 0x000fc8000fffe0ff */
[----:B------:R-:W-:-:S04]  /*3d90*/  UISETP.NE.AND UP0, UPT, UR7, 0x2, UPT ;  /* 0x000000020700788c */ /* 0x000fc8000bf05270 */
[----:B------:R-:W-:Y:S02]  /*3da0*/  USEL UR8, URZ, 0x1, UP0 ;  /* 0x00000001ff087887 */ /* 0x000fe40008000000 */
[----:B------:R-:W-:-:S04]  /*3db0*/  USEL UR7, UR7, URZ, UP0 ;  /* 0x000000ff07077287 */ /* 0x000fc80008000000 */
[----:B------:R-:W-:Y:S01]  /*3dc0*/  ULEA UR7, UR7, UR6, 0x3 ;  /* 0x0000000607077291 */ /* 0x000fe2000f8e18ff */
[----:B-1----:R-:W-:-:S04]  /*3dd0*/  LOP3.LUT R3, R12, UR8, RZ, 0x3c, !PT ;  /* 0x000000080c037c12 */ /* 0x002fc8000f8e3cff */
[----:B------:R-:W-:-:S04]  /*3de0*/  SHF.L.U32 R0, R3, 0x1f, RZ ;  /* 0x0000001f03007819 */ /* 0x000fc800000006ff */
[----:B------:R-:W1:Y:S02]  /*3df0*/  SYNCS.PHASECHK.TRANS64 P0, [UR7+0x170], R0 ;  /* 0x00017000ff0075a7 */ /* 0x000e640008001007 */
[----:B-1----:R-:W-:Y:S05]  /*3e00*/  @P0 EXIT ;  /* 0x000000000000094d */ /* 0x002fea0003800000 */
[----:B------:R-:W-:Y:S02]  /*3e10*/  SHF.L.U32 R3, R3, 0x1f, RZ ;  /* 0x0000001f03037819 */ /* 0x000fe400000006ff */
[----:B------:R-:W-:-:S07]  /*3e20*/  MOV R0, UR7 ;  /* 0x0000000700007c02 */ /* 0x000fce0008000f00 */
.L_x_73:
[----:B-1----:R1:W2:Y:S02]  /*3e30*/  SYNCS.PHASECHK.TRANS64.TRYWAIT P0, [R0+URZ+0x170], R3 ;  /* 0x00017003000075a7 */ /* 0x0022a400080011ff */
[----:B--2---:R-:W-:Y:S05]  /*3e40*/  @!P0 NANOSLEEP.SYNCS 0x989680 ;  /* 0x009896800000895d */ /* 0x004fea0003900000 */
[----:B------:R-:W2:Y:S02]  /*3e50*/  @!P0 SYNCS.PHASECHK.TRANS64 P0, [R0+URZ+0x170], R3 ;  /* 0x00017003000085a7 */ /* 0x000ea400080010ff */
[----:B--2---:R-:W-:Y:S05]  /*3e60*/  @P0 EXIT ;  /* 0x000000000000094d */ /* 0x004fea0003800000 */
[----:B------:R-:W-:Y:S05]  /*3e70*/  BRA `(.L_x_73) ;  /* 0xfffffffc00ec7947 */ /* 0x000fea000383ffff */
.L_x_66:
[----:B------:R-:W-:Y:S05]  /*3e80*/  BRA.U UP4, `(.L_x_74) ;  /* 0x0000001904387547 */ /* 0x000fea000b800000 */
[----:B------:R-:W-:Y:S01]  /*3e90*/  UMOV UR5, 0x40 ;  /* 0x0000004000057882 */ /* 0x000fe20000000000 */
[----:B------:R-:W-:Y:S01]  /*3ea0*/  NOP ;  /* 0x0000000000007918 */ /* 0x000fe20000000000 */
[----:B------:R-:W-:Y:S01]  /*3eb0*/  ULEA UR5, UR55, UR5, 0x18 ;  /* 0x0000000537057291 */ /* 0x000fe2000f8ec0ff */
[----:B------:R-:W-:Y:S02]  /*3ec0*/  UMOV UR6, 0x400 ;  /* 0x0000040000067882 */ /* 0x000fe40000000000 */
[----:B------:R-:W-:-:S06]  /*3ed0*/  ULEA UR6, UR55, UR6, 0x18 ;  /* 0x0000000637067291 */ /* 0x000fcc000f8ec0ff */
[----:B------:R-:W1:Y:S02]  /*3ee0*/  LDS.U8 R3, [UR5+0x1c] ;  /* 0x00001c05ff037984 */ /* 0x000e640008000000 */
[----:B-1----:R-:W-:-:S13]  /*3ef0*/  ISETP.NE.AND P0, PT, R3, RZ, PT ;  /* 0x000000ff0300720c */ /* 0x002fda0003f05270 */
[----:B------:R-:W-:Y:S05]  /*3f00*/  @P0 BRA `(.L_x_75) ;  /* 0x0000000400080947 */ /* 0x000fea0003800000 */
[----:B------:R-:W-:Y:S02]  /*3f10*/  UISETP.NE.U32.AND UP1, UPT, UR52, 0x1, UPT ;  /* 0x000000013400788c */ /* 0x000fe4000bf25070 */
[----:B------:R-:W-:-:S07]  /*3f20*/  UIADD3 UR7, UPT, UPT, UR5, 0x8, URZ ;  /* 0x0000000805077890 */ /* 0x000fce000fffe0ff */
[----:B------:R-:W-:Y:S05]  /*3f30*/  BRA.U !UP1, `(.L_x_76) ;  /* 0x00000001099c7547 */ /* 0x000fea000b800000 */
[----:B------:R-:W-:Y:S01]  /*3f40*/  ELECT P0, URZ, PT ;  /* 0x0000000000ff782f */ /* 0x000fe20003800000 */
[----:B------:R-:W-:-:S12]  /*3f50*/  BSSY B0, `(.L_x_76) ;  /* 0x0000025000007945 */ /* 0x000fd80003800000 */
[----:B------:R-:W-:Y:S05]  /*3f60*/  @!P0 BRA `(.L_x_77) ;  /* 0x00000000008c8947 */ /* 0x000fea0003800000 */
[----:B------:R-:W-:-:S05]  /*3f70*/  UMOV UR4, 0x10 ;  /* 0x0000001000047882 */ /* 0x000fca0000000000 */
[----:B------:R-:W-:Y:S04]  /*3f80*/  DEPBAR.LE SB1, 0x36 ;  /* 0x00009d800000791a */ /* 0x000fe80000000000 */
[----:B------:R-:W1:Y:S02]  /*3f90*/  UTCATOMSWS.2CTA.FIND_AND_SET.ALIGN UP0, UR4, UR4 ;  /* 0x00000004000475e3 */ /* 0x000e640008200800 */
[----:B-1----:R-:W-:Y:S01]  /*3fa0*/  MOV R10, UR4 ;  /* 0x00000004000a7c02 */ /* 0x002fe20008000f00 */
[----:B------:R-:W-:Y:S06]  /*3fb0*/  BRA.U UP0, `(.L_x_78) ;  /* 0x0000000100187547 */ /* 0x000fec000b800000 */
.L_x_79:
[----:B------:R-:W-:Y:S05]  /*3fc0*/  NANOSLEEP 0x64 ;  /* 0x000000640000795d */ /* 0x000fea0003800000 */
[----:B------:R-:W-:-:S05]  /*3fd0*/  UMOV UR4, 0x10 ;  /* 0x0000001000047882 */ /* 0x000fca0000000000 */
[----:B------:R-:W-:Y:S04]  /*3fe0*/  DEPBAR.LE SB1, 0x36 ;  /* 0x00009d800000791a */ /* 0x000fe80000000000 */
[----:B------:R-:W1:Y:S02]  /*3ff0*/  UTCATOMSWS.2CTA.FIND_AND_SET.ALIGN UP0, UR4, UR4 ;  /* 0x00000004000475e3 */ /* 0x000e640008200800 */
[----:B-1----:R-:W-:Y:S01]  /*4000*/  MOV R10, UR4 ;  /* 0x00000004000a7c02 */ /* 0x002fe20008000f00 */
[----:B------:R-:W-:Y:S05]  /*4010*/  BRA.U !UP0, `(.L_x_79) ;  /* 0xfffffffd08e87547 */ /* 0x000fea000b83ffff */
.L_x_78:
[----:B------:R-:W1:Y:S01]  /*4020*/  LDS R6, [UR5+0x10] ;  /* 0x00001005ff067984 */ /* 0x000e620008000800 */
[----:B------:R-:W-:Y:S01]  /*4030*/  IMAD.U32 R3, RZ, RZ, UR6 ;  /* 0x00000006ff037e24 */ /* 0x000fe2000f8e00ff */
[----:B------:R-:W-:-:S03]  /*4040*/  MOV R4, UR53 ;  /* 0x0000003500047c02 */ /* 0x000fc60008000f00 */
[----:B------:R-:W-:Y:S01]  /*4050*/  VIADD R3, R3, 0x1f0 ;  /* 0x000001f003037836 */ /* 0x000fe20000000000 */
[----:B-1----:R-:W-:-:S04]  /*4060*/  SHF.L.U32 R6, R6, 0x1f, RZ ;  /* 0x0000001f06067819 */ /* 0x002fc800000006ff */
[----:B------:R-:W1:Y:S02]  /*4070*/  SYNCS.PHASECHK.TRANS64.TRYWAIT P0, [UR5+0x8], R6 ;  /* 0x00000806ff0075a7 */ /* 0x000e640008001105 */
[----:B-1----:R-:W-:Y:S05]  /*4080*/  @P0 BRA `(.L_x_80) ;  /* 0x0000000000080947 */ /* 0x002fea0003800000 */
[----:B------:R-:W1:Y:S02]  /*4090*/  SYNCS.PHASECHK.TRANS64.TRYWAIT P0, [UR5+0x8], R6 ;  /* 0x00000806ff0075a7 */ /* 0x000e640008001105 */
[----:B-1----:R-:W-:Y:S05]  /*40a0*/  @!P0 BRA `(.L_x_81) ;  /* 0x0000005c008c8947 */ /* 0x002fea0003800000 */
.L_x_80:
[----:B------:R-:W-:Y:S01]  /*40b0*/  PRMT R4, R4, 0x654, R3 ;  /* 0x0000065404047816 */ /* 0x000fe20000000003 */
[----:B------:R-:W-:Y:S01]  /*40c0*/  HFMA2 R3, -RZ, RZ, 0, 5.9604644775390625e-08 ;  /* 0x00000001ff037431 */ /* 0x000fe200000001ff */
[----:B------:R-:W-:Y:S01]  /*40d0*/  UPRMT UR4, UR53, 0x654, UR7 ;  /* 0x0000065435047896 */ /* 0x000fe20008000007 */
[----:B------:R-:W-:Y:S02]  /*40e0*/  IMAD.MOV.U32 R7, RZ, RZ, 0xffff ;  /* 0x0000ffffff077424 */ /* 0x000fe400078e00ff */
[----:B-1----:R-:W-:Y:S02]  /*40f0*/  IMAD.MOV.U32 R6, RZ, RZ, 0x4 ;  /* 0x00000004ff067424 */ /* 0x002fe400078e00ff */
[----:B------:R-:W-:Y:S01]  /*4100*/  IMAD.SHL.U32 R9, R10, 0x20, RZ ;  /* 0x000000200a097824 */ /* 0x000fe200078e00ff */
[----:B------:R-:W-:Y:S02]  /*4110*/  MOV R5, UR4 ;  /* 0x0000000400057c02 */ /* 0x000fe40008000f00 */
[-C--:B------:R-:W-:Y:S01]  /*4120*/  SHF.L.U32 R8, R7, R10.reuse, RZ ;  /* 0x0000000a07087219 */ /* 0x080fe200000006ff */
[----:B------:R1:W-:Y:S01]  /*4130*/  SYNCS.ARRIVE.TRANS64.RED RZ, [UR4], R6 ;  /* 0x00000006ffff79a7 */ /* 0x0003e20008000404 */
[----:B------:R-:W-:Y:S01]  /*4140*/  SHF.L.U32 R7, R3, R10, RZ ;  /* 0x0000000a03077219 */ /* 0x000fe200000006ff */
[----:B------:R1:W-:Y:S04]  /*4150*/  STS [UR6+0x1f0], R9 ;  /* 0x0001f009ff007988 */ /* 0x0003e80008000806 */
[----:B------:R1:W-:Y:S04]  /*4160*/  STAS [R4.64], R10 ;  /* 0x0000000a04007dbd */ /* 0x0003e8000c0008ff */
[----:B------:R1:W-:Y:S04]  /*4170*/  ATOMS.OR RZ, [UR5+0x14], R8 ;  /* 0x00001408ffff798c */ /* 0x0003e8000b000005 */
[----:B------:R1:W-:Y:S04]  /*4180*/  ATOMS.OR RZ, [UR5+0x18], R7 ;  /* 0x00001807ffff798c */ /* 0x0003e8000b000005 */
[----:B------:R1:W-:Y:S02]  /*4190*/  ATOMS.XOR RZ, [UR5+0x10], R3 ;  /* 0x00001003ffff798c */ /* 0x0003e4000b800005 */
.L_x_77:
[----:B------:R-:W-:Y:S05]  /*41a0*/  BSYNC B0 ;  /* 0x0000000000007941 */ /* 0x000fea0003800000 */
.L_x_76:
[----:B------:R-:W-:Y:S05]  /*41b0*/  BRA.U UP1, `(.L_x_82) ;  /* 0x00000001016c7547 */ /* 0x000fea000b800000 */
[----:B------:R-:W-:-:S03]  /*41c0*/  UMOV UR4, 0xffffffff ;  /* 0xffffffff00047882 */ /* 0x000fc60000000000 */
[----:B------:R-:W-:Y:S05]  /*41d0*/  BRA.DIV UR4, `(.L_x_83) ;  /* 0x0000005e04587947 */ /* 0x000fea000b800000 */
[----:B------:R-:W-:-:S13]  /*41e0*/  ELECT P0, URZ, PT ;  /* 0x0000000000ff782f */ /* 0x000fda0003800000 */
.L_x_197:
[----:B------:R-:W-:Y:S05]  /*41f0*/  @!P0 BRA `(.L_x_82) ;  /* 0x00000000005c8947 */ /* 0x000fea0003800000 */
[----:B-1----:R-:W1:Y:S02]  /*4200*/  LDS R4, [UR5+0x10] ;  /* 0x00001005ff047984 */ /* 0x002e640008000800 */
[----:B-1----:R-:W-:-:S04]  /*4210*/  SHF.L.U32 R4, R4, 0x1f, RZ ;  /* 0x0000001f04047819 */ /* 0x002fc800000006ff */
[----:B------:R-:W1:Y:S02]  /*4220*/  SYNCS.PHASECHK.TRANS64.TRYWAIT P0, [UR5+0x8], R4 ;  /* 0x00000804ff0075a7 */ /* 0x000e640008001105 */
[----:B-1----:R-:W-:Y:S05]  /*4230*/  @P0 BRA `(.L_x_84) ;  /* 0x0000000000080947 */ /* 0x002fea0003800000 */
[----:B------:R-:W1:Y:S02]  /*4240*/  SYNCS.PHASECHK.TRANS64.TRYWAIT P0, [UR5+0x8], R4 ;  /* 0x00000804ff0075a7 */ /* 0x000e640008001105 */
[----:B-1----:R-:W-:Y:S05]  /*4250*/  @!P0 BRA `(.L_x_85) ;  /* 0x0000005c005c8947 */ /* 0x002fea0003800000 */
.L_x_84:
[----:B------:R-:W2:Y:S01]  /*4260*/  LDS R6, [UR6+0x1f0] ;  /* 0x0001f006ff067984 */ /* 0x000ea20008000800 */
[----:B-1----:R-:W-:Y:S02]  /*4270*/  HFMA2 R3, -RZ, RZ, 0, 5.9604644775390625e-08 ;  /* 0x00000001ff037431 */ /* 0x002fe400000001ff */
[----:B------:R-:W-:Y:S01]  /*4280*/  IMAD.MOV.U32 R4, RZ, RZ, 0xffff ;  /* 0x0000ffffff047424 */ /* 0x000fe200078e00ff */
[----:B------:R-:W-:Y:S01]  /*4290*/  UPRMT UR4, UR53, 0x654, UR7 ;  /* 0x0000065435047896 */ /* 0x000fe20008000007 */
[----:B--2---:R-:W-:-:S03]  /*42a0*/  IMAD.SHL.U32 R5, R6, 0x20, RZ ;  /* 0x0000002006057824 */ /* 0x004fc600078e00ff */
[-C--:B------:R-:W-:Y:S02]  /*42b0*/  SHF.L.U32 R4, R4, R6.reuse, RZ ;  /* 0x0000000604047219 */ /* 0x080fe400000006ff */
[----:B------:R-:W-:Y:S01]  /*42c0*/  SHF.L.U32 R6, R3, R6, RZ ;  /* 0x0000000603067219 */ /* 0x000fe200000006ff */
[----:B------:R2:W-:Y:S04]  /*42d0*/  STS [UR6+0x1f0], R5 ;  /* 0x0001f005ff007988 */ /* 0x0005e80008000806 */
[----:B------:R2:W-:Y:S04]  /*42e0*/  ATOMS.OR RZ, [UR5+0x14], R4 ;  /* 0x00001404ffff798c */ /* 0x0005e8000b000005 */
[----:B------:R2:W-:Y:S01]  /*42f0*/  ATOMS.OR RZ, [UR5+0x18], R6 ;  /* 0x00001806ffff798c */ /* 0x0005e2000b000005 */
[----:B------:R-:W-:Y:S03]  /*4300*/  SYNCS.ARRIVE.TRANS64.RED.A1T0 RZ, [UR4], RZ ;  /* 0x000000ffffff79a7 */ /* 0x000fe60008100404 */
[----:B------:R2:W-:Y:S01]  /*4310*/  ATOMS.XOR RZ, [UR5+0x10], R3 ;  /* 0x00001003ffff798c */ /* 0x0005e2000b800005 */
[----:B------:R-:W-:Y:S05]  /*4320*/  BRA `(.L_x_82) ;  /* 0x0000000000107947 */ /* 0x000fea0003800000 */
.L_x_75:
[----:B------:R-:W-:Y:S02]  /*4330*/  MOV R3, 0xffffffff ;  /* 0xffffffff00037802 */ /* 0x000fe40000000f00 */
[----:B------:R-:W-:-:S03]  /*4340*/  MOV R4, 0x4370 ;  /* 0x0000437000047802 */ /* 0x000fc60000000f00 */
[----:B------:R1:W-:Y:S04]  /*4350*/  STS [UR6+0x1f0], R3 ;  /* 0x0001f003ff007988 */ /* 0x0003e80008000806 */
[----:B-1---5:R-:W-:Y:S05]  /*4360*/  CALL.REL.NOINC `($__internal_1_$__cuda_sm10x_tcgen05_guardrail_trap_phase_invalid_during_alloc) ;  /* 0x00000060008c7944 */ /* 0x022fea0003c00000 */
.L_x_82:
[----:B------:R-:W-:Y:S05]  /*4370*/  WARPSYNC.ALL ;  /* 0x0000000000007948 */ /* 0x000fea0003800000 */
[----:B------:R-:W3:Y:S01]  /*4380*/  S2UR UR22, SR_CgaCtaId ;  /* 0x00000000001679c3 */ /* 0x000ee20000008800 */
[----:B------:R-:W-:Y:S01]  /*4390*/  UMOV UR4, 0x400 ;  /* 0x0000040000047882 */ /* 0x000fe20000000000 */
[----:B------:R-:W-:-:S06]  /*43a0*/  NOP ;  /* 0x0000000000007918 */ /* 0x000fcc0000000000 */
[----:B------:R-:W-:Y:S06]  /*43b0*/  BAR.ARV 0x6, 0xa0 ;  /* 0x0182800000007b1d */ /* 0x000fec0000002000 */
[----:B------:R-:W4:Y:S01]  /*43c0*/  LDCU UR11, c[0x0][0x38c] ;  /* 0x00007180ff0b77ac */ /* 0x000f220008000800 */
[----:B------:R-:W-:Y:S01]  /*43d0*/  LOP3.LUT R2, R2, 0xffff, RZ, 0xc0, !PT ;  /* 0x0000ffff02027812 */ /* 0x000fe200078ec0ff */
[----:B-1----:R-:W-:Y:S01]  /*43e0*/  IMAD.MOV.U32 R10, RZ, RZ, 0x1 ;  /* 0x00000001ff0a7424 */ /* 0x002fe200078e00ff */
[----:B------:R-:W-:Y:S02]  /*43f0*/  LOP3.LUT R0, R0, 0xffff, RZ, 0xc0, !PT ;  /* 0x0000ffff00007812 */ /* 0x000fe400078ec0ff */
[----:B------:R-:W-:-:S02]  /*4400*/  CS2R R8, SRZ ;  /* 0x0000000000087805 */ /* 0x000fc4000001ff00 */
[----:B------:R-:W-:Y:S01]  /*4410*/  R2UR UR34, R2 ;  /* 0x00000000022272ca */ /* 0x000fe200000e0000 */
[----:B------:R-:W1:Y:S01]  /*4420*/  LDCU UR45, c[0x0][0x370] ;  /* 0x00006e00ff2d77ac */ /* 0x000e620008000800 */
[----:B------:R-:W-:Y:S01]  /*4430*/  R2UR UR47, R0 ;  /* 0x00000000002f72ca */ /* 0x000fe200000e0000 */
[----:B---3--:R-:W-:Y:S01]  /*4440*/  ULEA UR22, UR22, UR4, 0x18 ;  /* 0x0000000416167291 */ /* 0x008fe2000f8ec0ff */
[----:B------:R-:W-:Y:S01]  /*4450*/  UMOV UR43, URZ ;  /* 0x000000ff002b7c82 */ /* 0x000fe20008000000 */
[----:B------:R-:W-:Y:S02]  /*4460*/  UISETP.GE.AND UP5, UPT, UR39, 0x1, UPT ;  /* 0x000000012700788c */ /* 0x000fe4000bfa6270 */
[----:B------:R-:W-:Y:S02]  /*4470*/  UIADD3 UR5, UPT, UPT, UR22, 0x2a400, URZ ;  /* 0x0002a40016057890 */ /* 0x000fe4000fffe0ff */
[----:B------:R-:W-:-:S03]  /*4480*/  UIADD3 UR7, UPT, UPT, UR22, 0x35800, URZ ;  /* 0x0003580016077890 */ /* 0x000fc6000fffe0ff */
[----:B--2---:R-:W2:Y:S01]  /*4490*/  LDS R3, [UR22+0x1f0] ;  /* 0x0001f016ff037984 */ /* 0x004ea20008000800 */
[----:B----4-:R-:W-:Y:S02]  /*44a0*/  UIADD3 UR11, UPT, UPT, UR11, 0x7f, URZ ;  /* 0x0000007f0b0b7890 */ /* 0x010fe4000fffe0ff */
[----:B------:R-:W-:Y:S02]  /*44b0*/  UIADD3 UR6, UPT, UPT, UR22, 0x6400, URZ ;  /* 0x0000640016067890 */ /* 0x000fe4000fffe0ff */
[----:B------:R-:W-:Y:S02]  /*44c0*/  UIADD3 UR4, UPT, UPT, UR22, 0x33400, URZ ;  /* 0x0003340016047890 */ /* 0x000fe4000fffe0ff */
[----:B------:R-:W-:Y:S02]  /*44d0*/  USHF.R.U32.HI UR8, URZ, 0x4, UR5 ;  /* 0x00000004ff087899 */ /* 0x000fe40008011605 */
[----:B------:R-:W-:Y:S02]  /*44e0*/  USHF.R.S32.HI UR9, URZ, 0x1f, UR11 ;  /* 0x0000001fff097899 */ /* 0x000fe4000801140b */
[----:B------:R-:W-:-:S02]  /*44f0*/  USHF.R.U32.HI UR5, URZ, 0x4, UR7 ;  /* 0x00000004ff057899 */ /* 0x000fc40008011607 */
[----:B------:R-:W-:Y:S02]  /*4500*/  USHF.R.U32.HI UR10, URZ, 0x4, UR6 ;  /* 0x00000004ff0a7899 */ /* 0x000fe40008011606 */
[----:B------:R-:W-:Y:S02]  /*4510*/  USHF.R.U32.HI UR6, URZ, 0x4, UR4 ;  /* 0x00000004ff067899 */ /* 0x000fe40008011604 */
[----:B------:R-:W-:Y:S02]  /*4520*/  ULEA.HI UR4, UR9, UR11, URZ, 0x7 ;  /* 0x0000000b09047291 */ /* 0x000fe4000f8f38ff */
[----:B------:R-:W-:Y:S02]  /*4530*/  ULOP3.LUT UR5, UR5, 0x3fff, URZ, 0xc0, !UPT ;  /* 0x00003fff05057892 */ /* 0x000fe4000f8ec0ff */
[----:B------:R-:W-:Y:S02]  /*4540*/  USHF.R.S32.HI UR46, URZ, 0x7, UR4 ;  /* 0x00000007ff2e7899 */ /* 0x000fe40008011404 */
[----:B------:R-:W-:-:S02]  /*4550*/  ULOP3.LUT UR38, UR5, 0x10000, URZ, 0xfc, !UPT ;  /* 0x0001000005267892 */ /* 0x000fc4000f8efcff */
[----:B------:R-:W-:Y:S02]  /*4560*/  ULOP3.LUT UR10, UR10, 0x3fff, URZ, 0xc0, !UPT ;  /* 0x00003fff0a0a7892 */ /* 0x000fe4000f8ec0ff */
[----:B------:R-:W-:Y:S02]  /*4570*/  ULOP3.LUT UR8, UR8, 0x3fff, URZ, 0xc0, !UPT ;  /* 0x00003fff08087892 */ /* 0x000fe4000f8ec0ff */
[----:B------:R-:W-:Y:S02]  /*4580*/  ULOP3.LUT UR6, UR6, 0x3fff, URZ, 0xc0, !UPT ;  /* 0x00003fff06067892 */ /* 0x000fe4000f8ec0ff */
[----:B------:R-:W-:Y:S02]  /*4590*/  UISETP.LT.AND UP0, UPT, UR46, 0x1, UPT ;  /* 0x000000012e00788c */ /* 0x000fe4000bf01270 */
[----:B------:R-:W-:Y:S01]  /*45a0*/  UISETP.NE.AND UP4, UPT, UR39, 0x1, UPT ;  /* 0x000000012700788c */ /* 0x000fe2000bf85270 */
[----:B------:R-:W3:Y:S01]  /*45b0*/  LDCU UR44, c[0x0][0x374] ;  /* 0x00006e80ff2c77ac */ /* 0x000ee20008000800 */
[----:B------:R-:W-:Y:S01]  /*45c0*/  ULOP3.LUT UR35, UR10, 0x10000, URZ, 0xfc, !UPT ;  /* 0x000100000a237892 */ /* 0x000fe2000f8efcff */
[----:B--2---:R-:W-:Y:S01]  /*45d0*/  R2UR UR24, R3 ;  /* 0x00000000031872ca */ /* 0x004fe200000e0000 */
[----:B------:R-:W-:Y:S01]  /*45e0*/  IMAD.MOV.U32 R3, RZ, RZ, RZ ;  /* 0x000000ffff037224 */ /* 0x000fe200078e00ff */
[----:B------:R-:W-:-:S02]  /*45f0*/  ULOP3.LUT UR36, UR8, 0x10000, URZ, 0xfc, !UPT ;  /* 0x0001000008247892 */ /* 0x000fc4000f8efcff */
[----:B------:R-:W-:Y:S02]  /*4600*/  ULOP3.LUT UR37, UR6, 0x10000, URZ, 0xfc, !UPT ;  /* 0x0001000006257892 */ /* 0x000fe4000f8efcff */
[----:B------:R-:W-:Y:S02]  /*4610*/  USEL UR50, UR46, 0x1, !UP0 ;  /* 0x000000012e327887 */ /* 0x000fe4000c000000 */
[----:B------:R-:W-:Y:S01]  /*4620*/  UISETP.NE.AND UP3, UPT, UR52, URZ, UPT ;  /* 0x000000ff3400728c */ /* 0x000fe2000bf65270 */
[----:B------:R-:W-:Y:S01]  /*4630*/  UMOV UR19, URZ ;  /* 0x000000ff00137c82 */ /* 0x000fe20008000000 */
[----:B------:R-:W-:-:S03]  /*4640*/  UMOV UR18, URZ ;  /* 0x000000ff00127c82 */ /* 0x000fc60008000000 */
[----:B------:R-:W-:Y:S02]  /*4650*/  UIADD3 UR30, UPT, UPT, UR24, 0x80, URZ ;  /* 0x00000080181e7890 */ /* 0x000fe4000fffe0ff */
[----:B------:R-:W-:Y:S02]  /*4660*/  UIADD3 UR32, UPT, UPT, UR24, -0x7fffff80, URZ ;  /* 0x8000008018207890 */ /* 0x000fe4000fffe0ff */
[----:B------:R-:W-:Y:S02]  /*4670*/  USHF.R.U32.HI UR4, URZ, 0x11, UR30 ;  /* 0x00000011ff047899 */ /* 0x000fe4000801161e */
[----:B------:R-:W-:Y:S02]  /*4680*/  USHF.R.U32.HI UR5, URZ, 0x11, UR32 ;  /* 0x00000011ff057899 */ /* 0x000fe40008011620 */
[----:B------:R-:W-:Y:S02]  /*4690*/  ULOP3.LUT UR4, UR4, 0x6000, URZ, 0xc0, !UPT ;  /* 0x0000600004047892 */ /* 0x000fe4000f8ec0ff */
[----:B------:R-:W-:-:S02]  /*46a0*/  ULOP3.LUT UR5, UR5, 0x6000, URZ, 0xc0, !UPT ;  /* 0x0000600005057892 */ /* 0x000fc4000f8ec0ff */
[----:B------:R-:W-:Y:S02]  /*46b0*/  UIADD3 UR51, UPT, UPT, UR24, 0x84, URZ ;  /* 0x0000008418337890 */ /* 0x000fe4000fffe0ff */
[----:B------:R-:W-:Y:S02]  /*46c0*/  ULOP3.LUT UR49, UR4, 0x1090, URZ, 0xfc, !UPT ;  /* 0x0000109004317892 */ /* 0x000fe4000f8efcff */
[----:B-1-3--:R-:W-:-:S12]  /*46d0*/  ULOP3.LUT UR48, UR5, 0x1090, URZ, 0xfc, !UPT ;  /* 0x0000109005307892 */ /* 0x00afd8000f8efcff */
.L_x_95:
[C---:B------:R-:W-:Y:S02]  /*46e0*/  LEA R2, R9.reuse, UR22, 0x3 ;  /* 0x0000001609027c11 */ /* 0x040fe4000f8e18ff */
[----:B------:R-:W-:Y:S02]  /*46f0*/  SHF.L.U32 R5, R8, 0x1f, RZ ;  /* 0x0000001f08057819 */ /* 0x000fe400000006ff */
[----:B------:R-:W-:Y:S02]  /*4700*/  LEA R6, R9, UR22, 0x4 ;  /* 0x0000001609067c11 */ /* 0x000fe4000f8e20ff */
[----:B------:R-:W1:Y:S02]  /*4710*/  SYNCS.PHASECHK.TRANS64.TRYWAIT P0, [R2+URZ+0x160], R5 ;  /* 0x00016005020075a7 */ /* 0x000e6400080011ff */
[----:B-1-3--:R-:W-:Y:S05]  /*4720*/  @!P0 BRA `(.L_x_86) ;  /* 0x0000005800408947 */ /* 0x00afea0003800000 */
.L_x_198:
[----:B-1----:R-:W1:Y:S01]  /*4730*/  LDS.128 R4, [R6+0x1d0] ;  /* 0x0001d00006047984 */ /* 0x002e620000000c00 */
[----:B------:R-:W-:Y:S01]  /*4740*/  @!PT LDS RZ, [RZ] ;  /* 0x00000000fffff984 */ /* 0x000fe20000000800 */
[----:B------:R-:W-:Y:S01]  /*4750*/  @!PT LDS RZ, [RZ] ;  /* 0x00000000fffff984 */ /* 0x000fe20000000800 */
[----:B------:R-:W-:Y:S01]  /*4760*/  @!PT LDS RZ, [RZ] ;  /* 0x00000000fffff984 */ /* 0x000fe20000000800 */
[----:B------:R-:W-:Y:S01]  /*4770*/  @!PT LDS RZ, [RZ] ;  /* 0x00000000fffff984 */ /* 0x000fe20000000800 */
[----:B------:R2:W-:Y:S06]  /*4780*/  MEMBAR.ALL.CTA ;  /* 0x0000000000007992 */ /* 0x0005ec0000008000 */
[----:B--2---:R-:W2:Y:S01]  /*4790*/  FENCE.VIEW.ASYNC.S ;  /* 0x00000000000073c6 */ /* 0x004ea20000000000 */
[----:B-1----:R-:W-:-:S13]  /*47a0*/  LOP3.LUT P0, RZ, R6, 0x1, RZ, 0xc0, !PT ;  /* 0x0000000106ff7812 */ /* 0x002fda000780c0ff */
[----:B--2---:R-:W-:Y:S01]  /*47b0*/  VOTEU.ANY UP2, P0 ;  /* 0x0000000000ff7886 */ /* 0x004fe20000040100 */
[----:B------:R-:W-:-:S13]  /*47c0*/  PLOP3.LUT P0, PT, PT, PT, UP2, 0x80, 0x8 ;  /* 0x000000000008781c */ /* 0x000fda0003f0f028 */
[----:B------:R-:W-:Y:S02]  /*47d0*/  @P0 MOV R0, R4 ;  /* 0x0000000400000202 */ /* 0x000fe40000000f00 */
[----:B------:R-:W-:Y:S02]  /*47e0*/  @P0 LOP3.LUT R4, R5, 0xffff, RZ, 0xc0, !PT ;  /* 0x0000ffff05040812 */ /* 0x000fe400078ec0ff */
[----:B------:R-:W-:Y:S01]  /*47f0*/  @P0 R2UR UR5, R0 ;  /* 0x00000000000502ca */ /* 0x000fe200000e0000 */
[----:B------:R-:W-:Y:S01]  /*4800*/  VIADD R0, R2, 0x170 ;  /* 0x0000017002007836 */ /* 0x000fe20000000000 */
[----:B------:R-:W-:-:S04]  /*4810*/  @P0 R2UR UR4, R4 ;  /* 0x00000000040402ca */ /* 0x000fc800000e0000 */
[----:B------:R-:W-:-:S04]  /*4820*/  PRMT R0, RZ, 0x654, R0 ;  /* 0x00000654ff007816 */ /* 0x000fc80000000000 */
[----:B------:R1:W-:Y:S03]  /*4830*/  SYNCS.ARRIVE.TRANS64.RED.A1T0 RZ, [R0+URZ], RZ ;  /* 0x000000ff00ff79a7 */ /* 0x0003e600081004ff */
[----:B------:R-:W-:Y:S02]  /*4840*/  @UP2 UMOV UR42, UR5 ;  /* 0x00000005002a2c82 */ /* 0x000fe40008000000 */
[----:B------:R-:W-:Y:S01]  /*4850*/  @UP2 UMOV UR40, UR4 ;  /* 0x0000000400282c82 */ /* 0x000fe20008000000 */
[----:B------:R-:W-:Y:S05]  /*4860*/  BRA.U !UP5, `(.L_x_87) ;  /* 0x000000010dd07547 */ /* 0x000fea000b800000 */
[----:B------:R-:W2:Y:S01]  /*4870*/  LDCU.128 UR12, c[0x0][0xf10] ;  /* 0x0001e200ff0c77ac */ /* 0x000ea20008000c00 */
[----:B------:R-:W3:Y:S01]  /*4880*/  LDCU UR26, c[0x0][0xf20] ;  /* 0x0001e400ff1a77ac */ /* 0x000ee20008000800 */
[----:B------:R-:W4:Y:S01]  /*4890*/  LDCU UR23, c[0x0][0xf0c] ;  /* 0x0001e180ff1777ac */ /* 0x000f220008000800 */
[----:B------:R-:W1:Y:S01]  /*48a0*/  LDCU.64 UR8, c[0x0][0xf28] ;  /* 0x0001e500ff0877ac */ /* 0x000e620008000a00 */
[----:B--2---:R-:W-:Y:S02]  /*48b0*/  UIMAD.WIDE.U32 UR6, UR44, UR15, URZ ;  /* 0x0000000f2c0672a5 */ /* 0x004fe4000f8e00ff */
[----:B------:R-:W-:Y:S02]  /*48c0*/  UIMAD.WIDE.U32 UR4, UR45, UR12, URZ ;  /* 0x0000000c2d0472a5 */ /* 0x000fe4000f8e00ff */
[----:B------:R-:W-:Y:S02]  /*48d0*/  UISETP.NE.AND UP0, UPT, UR14, 0x1, UPT ;  /* 0x000000010e00788c */ /* 0x000fe4000bf05270 */
[----:B------:R-:W-:Y:S01]  /*48e0*/  UIMAD.WIDE.U32 UR20, UR40, UR15, URZ ;  /* 0x0000000f281472a5 */ /* 0x000fe2000f8e00ff */
[----:B------:R-:W-:-:S02]  /*48f0*/  UMOV UR6, UR7 ;  /* 0x0000000700067c82 */ /* 0x000fc40008000000 */
[----:B------:R-:W-:Y:S01]  /*4900*/  UMOV UR4, UR5 ;  /* 0x0000000500047c82 */ /* 0x000fe20008000000 */
[----:B---3--:R-:W-:Y:S02]  /*4910*/  USHF.R.U32.HI UR6, URZ, UR26, UR6 ;  /* 0x0000001aff067299 */ /* 0x008fe40008011606 */
[----:B----4-:R-:W-:Y:S02]  /*4920*/  UISETP.NE.AND UP1, UPT, UR23, 0x1, UPT ;  /* 0x000000011700788c */ /* 0x010fe4000bf25270 */
[----:B------:R-:W-:Y:S02]  /*4930*/  USHF.R.U32.HI UR4, URZ, UR13, UR4 ;  /* 0x0000000dff047299 */ /* 0x000fe40008011604 */
[----:B------:R-:W-:Y:S02]  /*4940*/  USEL UR5, UR44, UR6, !UP0 ;  /* 0x000000062c057287 */ /* 0x000fe4000c000000 */
[----:B------:R-:W-:Y:S02]  /*4950*/  USEL UR6, UR45, UR4, !UP1 ;  /* 0x000000042d067287 */ /* 0x000fe4000c800000 */
[----:B-1----:R-:W-:Y:S01]  /*4960*/  UIMAD.WIDE.U32 UR10, UR5, UR8, URZ ;  /* 0x00000008050a72a5 */ /* 0x002fe2000f8e00ff */
[----:B------:R-:W-:Y:S01]  /*4970*/  UMOV UR4, UR21 ;  /* 0x0000001500047c82 */ /* 0x000fe20008000000 */
[----:B------:R-:W-:-:S02]  /*4980*/  UIMAD.WIDE.U32 UR16, UR42, UR12, URZ ;  /* 0x0000000c2a1072a5 */ /* 0x000fc4000f8e00ff */
        /* <DEDUP_REMOVED lines=34> */
.L_x_87:
[----:B------:R-:W2:Y:S02]  /*4bb0*/  LDCU UR4, c[0x0][0xf30] ;  /* 0x0001e600ff0477ac */ /* 0x000ea40008000800 */
[----:B--2---:R-:W-:-:S09]  /*4bc0*/  UISETP.NE.AND UP0, UPT, UR4, 0x1, UPT ;  /* 0x000000010400788c */ /* 0x004fd2000bf05270 */
[----:B------:R-:W-:Y:S05]  /*4bd0*/  BRA.U UP0, `(.L_x_88) ;  /* 0x00000001003c7547 */ /* 0x000fea000b800000 */
[----:B------:R-:W2:Y:S01]  /*4be0*/  LDCU.128 UR8, c[0x0][0xf10] ;  /* 0x0001e200ff0877ac */ /* 0x000ea20008000c00 */
[----:B------:R-:W3:Y:S01]  /*4bf0*/  LDCU UR12, c[0x0][0xf0c] ;  /* 0x0001e180ff0c77ac */ /* 0x000ee20008000800 */
[----:B------:R-:W4:Y:S01]  /*4c00*/  LDCU UR13, c[0x0][0xf20] ;  /* 0x0001e400ff0d77ac */ /* 0x000f220008000800 */
[----:B--2---:R-:W-:Y:S02]  /*4c10*/  UIMAD.WIDE.U32 UR6, UR42, UR8, URZ ;  /* 0x000000082a0672a5 */ /* 0x004fe4000f8e00ff */
[----:B------:R-:W-:Y:S02]  /*4c20*/  UIMAD.WIDE.U32 UR4, UR40, UR11, URZ ;  /* 0x0000000b280472a5 */ /* 0x000fe4000f8e00ff */
[----:B---3--:R-:W-:Y:S02]  /*4c30*/  UISETP.NE.AND UP0, UPT, UR12, 0x1, UPT ;  /* 0x000000010c00788c */ /* 0x008fe4000bf05270 */
[----:B------:R-:W-:Y:S01]  /*4c40*/  UISETP.NE.AND UP1, UPT, UR10, 0x1, UPT ;  /* 0x000000010a00788c */ /* 0x000fe2000bf25270 */
[----:B------:R-:W-:-:S02]  /*4c50*/  UMOV UR6, UR7 ;  /* 0x0000000700067c82 */ /* 0x000fc40008000000 */
[----:B------:R-:W-:Y:S01]  /*4c60*/  UMOV UR4, UR5 ;  /* 0x0000000500047c82 */ /* 0x000fe20008000000 */
[----:B------:R-:W-:Y:S02]  /*4c70*/  USHF.R.U32.HI UR9, URZ, UR9, UR6 ;  /* 0x00000009ff097299 */ /* 0x000fe40008011606 */
[----:B----4-:R-:W-:Y:S02]  /*4c80*/  USHF.R.U32.HI UR4, URZ, UR13, UR4 ;  /* 0x0000000dff047299 */ /* 0x010fe40008011604 */
[----:B------:R-:W-:Y:S02]  /*4c90*/  USEL UR5, UR42, UR9, !UP0 ;  /* 0x000000092a057287 */ /* 0x000fe4000c000000 */
[----:B------:R-:W-:-:S04]  /*4ca0*/  USEL UR4, UR40, UR4, !UP1 ;  /* 0x0000000428047287 */ /* 0x000fc8000c800000 */
[----:B------:R-:W-:-:S04]  /*4cb0*/  UIADD3 UR4, UPT, UPT, UR5, -UR4, URZ ;  /* 0x8000000405047290 */ /* 0x000fc8000fffe0ff */
[----:B------:R-:W-:-:S12]  /*4cc0*/  UIMAD UR40, UR4, UR10, UR40 ;  /* 0x0000000a042872a4 */ /* 0x000fd8000f8e0228 */
.L_x_88:
[----:B------:R-:W-:Y:S01]  /*4cd0*/  IADD3 R9, PT, PT, R9, 0x1, RZ ;  /* 0x0000000109097810 */ /* 0x000fe20007ffe0ff */
[----:B------:R-:W-:Y:S06]  /*4ce0*/  BRA.U UP3, `(.L_x_89) ;  /* 0x0000000503387547 */ /* 0x000fec000b800000 */
[----:B------:R-:W2:Y:S01]  /*4cf0*/  LDCU UR4, c[0x0][0x38c] ;  /* 0x00007180ff0477ac */ /* 0x000ea20008000800 */
[----:B------:R-:W-:Y:S02]  /*4d00*/  PLOP3.LUT P1, PT, PT, PT, PT, 0x80, 0x8 ;  /* 0x000000000008781c */ /* 0x000fe40003f2f070 */
[----:B------:R-:W-:Y:S01]  /*4d10*/  SHF.L.U32 R5, R10, 0x1f, RZ ;  /* 0x0000001f0a057819 */ /* 0x000fe200000006ff */
[----:B------:R-:W-:Y:S02]  /*4d20*/  ULEA UR41, UR43, UR22, 0x3 ;  /* 0x000000162b297291 */ /* 0x000fe4000f8e18ff */
[----:B------:R-:W-:Y:S02]  /*4d30*/  ULEA UR23, UR43, UR24, 0x6 ;  /* 0x000000182b177291 */ /* 0x000fe4000f8e30ff */
[----:B--2---:R-:W-:-:S06]  /*4d40*/  UISETP.GE.AND UP0, UPT, UR4, 0x1, UPT ;  /* 0x000000010400788c */ /* 0x004fcc000bf06270 */
[----:B------:R-:W-:-:S05]  /*4d50*/  PLOP3.LUT P0, PT, PT, PT, UP0, 0x80, 0x8 ;  /* 0x000000000008781c */ /* 0x000fca0003f0f008 */
[----:B------:R-:W-:-:S08]  /*4d60*/  @UP0 ULEA UR4, UR19, UR22, 0x3 ;  /* 0x0000001613040291 */ /* 0x000fd0000f8e18ff */
[----:B-1----:R-:W-:-:S04]  /*4d70*/  @P0 SHF.L.U32 R0, R3, 0x1f, RZ ;  /* 0x0000001f03000819 */ /* 0x002fc800000006ff */
[----:B------:R1:W2:Y:S01]  /*4d80*/  @P0 SYNCS.PHASECHK.TRANS64.TRYWAIT P1, [UR4], R0 ;  /* 0x00000000ff0005a7 */ /* 0x0002a20008021104 */
[----:B------:R-:W-:-:S04]  /*4d90*/  ULEA.HI UR4, UR25, UR25, URZ, 0x1 ;  /* 0x0000001919047291 */ /* 0x000fc8000f8f08ff */
[----:B------:R-:W-:-:S04]  /*4da0*/  ULOP3.LUT UR4, UR4, 0x7ffffffe, URZ, 0xc0, !UPT ;  /* 0x7ffffffe04047892 */ /* 0x000fc8000f8ec0ff */
[----:B------:R-:W-:-:S04]  /*4db0*/  UIADD3 UR4, UPT, UPT, -UR4, UR25, URZ ;  /* 0x0000001904047290 */ /* 0x000fc8000fffe1ff */
[----:B------:R-:W-:Y:S01]  /*4dc0*/  ULEA UR31, UR4, UR51, 0x1 ;  /* 0x00000033041f7291 */ /* 0x000fe2000f8e08ff */
[----:B------:R-:W3:Y:S02]  /*4dd0*/  SYNCS.PHASECHK.TRANS64.TRYWAIT P0, [UR41+0x190], R5 ;  /* 0x00019005ff0075a7 */ /* 0x000ee40008001129 */
[----:B-123--:R-:W-:Y:S09]  /*4de0*/  @!P0 BRA `(.L_x_90) ;  /* 0x0000005000a48947 */ /* 0x00eff20003800000 */
.L_x_200:
[----:B------:R-:W-:Y:S01]  /*4df0*/  UMOV UR25, UR18 ;  /* 0x0000001200197c82 */ /* 0x000fe20008000000 */
[----:B------:R-:W-:Y:S05]  /*4e00*/  BRA.U !UP0, `(.L_x_91) ;  /* 0x0000000108e07547 */ /* 0x000fea000b800000 */
[----:B------:R-:W-:Y:S02]  /*4e10*/  ULOP3.LUT UR33, UR31, 0x80000000, URZ, 0x3c, !UPT ;  /* 0x800000001f217892 */ /* 0x000fe4000f8e3cff */
[----:B------:R-:W-:Y:S02]  /*4e20*/  USHF.R.U32.HI UR5, URZ, 0x1a, UR31 ;  /* 0x0000001aff057899 */ /* 0x000fe4000801161f */
[----:B------:R-:W-:Y:S02]  /*4e30*/  USHF.R.U32.HI UR4, URZ, 0x1a, UR33 ;  /* 0x0000001aff047899 */ /* 0x000fe40008011621 */
[----:B------:R-:W-:Y:S02]  /*4e40*/  ULOP3.LUT UR5, UR5, 0x30, URZ, 0xc0, !UPT ;  /* 0x0000003005057892 */ /* 0x000fe4000f8ec0ff */
[----:B------:R-:W-:Y:S02]  /*4e50*/  ULOP3.LUT UR4, UR4, 0x30, URZ, 0xc0, !UPT ;  /* 0x0000003004047892 */ /* 0x000fe4000f8ec0ff */
[----:B------:R-:W-:-:S02]  /*4e60*/  ULOP3.LUT UR5, UR5, 0x480, URZ, 0xfc, !UPT ;  /* 0x0000048005057892 */ /* 0x000fc4000f8efcff */
[----:B------:R-:W-:Y:S02]  /*4e70*/  ULOP3.LUT UR26, UR4, 0x480, URZ, 0xfc, !UPT ;  /* 0x00000480041a7892 */ /* 0x000fe4000f8efcff */
[----:B------:R-:W-:Y:S02]  /*4e80*/  UIADD3 UR25, UPT, UPT, UR50, UR18, URZ ;  /* 0x0000001232197290 */ /* 0x000fe4000fffe0ff */
[----:B------:R-:W-:Y:S01]  /*4e90*/  UPRMT UR27, UR26, 0x5410, UR48 ;  /* 0x000054101a1b7896 */ /* 0x000fe20008000030 */
[----:B------:R-:W-:Y:S01]  /*4ea0*/  UMOV UR21, URZ ;  /* 0x000000ff00157c82 */ /* 0x000fe20008000000 */
[----:B------:R-:W-:Y:S01]  /*4eb0*/  UMOV UR20, UR46 ;  /* 0x0000002e00147c82 */ /* 0x000fe20008000000 */
[----:B------:R-:W-:Y:S01]  /*4ec0*/  UMOV UR4, UR19 ;  /* 0x0000001300047c82 */ /* 0x000fe20008000000 */
[----:B------:R-:W-:Y:S01]  /*4ed0*/  UPRMT UR29, UR5, 0x5410, UR49 ;  /* 0x00005410051d7896 */ /* 0x000fe20008000031 */
[----:B------:R-:W-:Y:S01]  /*4ee0*/  UMOV UR28, URZ ;  /* 0x000000ff001c7c82 */ /* 0x000fe20008000000 */
[----:B------:R-:W-:-:S10]  /*4ef0*/  UMOV UR26, URZ ;  /* 0x000000ff001a7c82 */ /* 0x000fd40008000000 */
.L_x_94:
[----:B--2---:R-:W-:Y:S01]  /*4f00*/  ULEA UR7, UR4, UR22, 0x3 ;  /* 0x0000001604077291 */ /* 0x004fe2000f8e18ff */
[----:B---3--:R-:W-:Y:S11]  /*4f10*/  @P1 BRA `(.L_x_92) ;  /* 0x00000000000c1947 */ /* 0x008ff60003800000 */
[----:B-1----:R-:W-:Y:S04]  /*4f20*/  SHF.L.U32 R5, R3, 0x1f, RZ ;  /* 0x0000001f03057819 */ /* 0x002fe800000006ff */
[----:B------:R-:W1:Y:S02]  /*4f30*/  SYNCS.PHASECHK.TRANS64.TRYWAIT P0, [UR7], R5 ;  /* 0x00000005ff0075a7 */ /* 0x000e640008001107 */
[----:B-1----:R-:W-:Y:S05]  /*4f40*/  @!P0 BRA `(.L_x_93) ;  /* 0x0000005000648947 */ /* 0x002fea0003800000 */
.L_x_92:
[----:B------:R-:W-:Y:S01]  /*4f50*/  UISETP.NE.AND UP0, UPT, UR20, 0x1, UPT ;  /* 0x000000011400788c */ /* 0x000fe2000bf05270 */
[----:B------:R-:W-:Y:S01]  /*4f60*/  PLOP3.LUT P1, PT, PT, PT, PT, 0x80, 0x8 ;  /* 0x000000000008781c */ /* 0x000fe20003f2f070 */
[----:B------:R-:W-:Y:S02]  /*4f70*/  UIADD3 UR5, UPT, UPT, UR4, 0x1, URZ ;  /* 0x0000000104057890 */ /* 0x000fe4000fffe0ff */
[----:B------:R-:W-:Y:S02]  /*4f80*/  ULEA UR12, UR4, UR36, 0x7 ;  /* 0x00000024040c7291 */ /* 0x000fe4000f8e38ff */
[----:B------:R-:W-:Y:S01]  /*4f90*/  UISETP.NE.AND UP1, UPT, UR5, 0x12, UPT ;  /* 0x000000120500788c */ /* 0x000fe2000bf25270 */
[----:B------:R-:W-:Y:S01]  /*4fa0*/  PLOP3.LUT P0, PT, PT, PT, UP0, 0x80, 0x8 ;  /* 0x000000000008781c */ /* 0x000fe20003f0f008 */
[----:B------:R-:W-:Y:S02]  /*4fb0*/  ULEA UR10, UR4, UR35, 0x9 ;  /* 0x00000023040a7291 */ /* 0x000fe4000f8e48ff */
[----:B------:R-:W-:Y:S02]  /*4fc0*/  USEL UR6, URZ, 0x1, UP1 ;  /* 0x00000001ff067887 */ /* 0x000fe40008800000 */
[----:B------:R-:W-:Y:S02]  /*4fd0*/  USEL UR19, UR5, URZ, UP1 ;  /* 0x000000ff05137287 */ /* 0x000fe40008800000 */
[----:B------:R-:W-:Y:S02]  /*4fe0*/  ULEA UR16, UR4, UR37, 0x5 ;  /* 0x0000002504107291 */ /* 0x000fe4000f8e28ff */
[----:B------:R-:W-:Y:S01]  /*4ff0*/  @UP0 ULEA UR5, UR19, UR22, 0x3 ;  /* 0x0000001613050291 */ /* 0x000fe2000f8e18ff */
[----:B------:R-:W-:Y:S01]  /*5000*/  LOP3.LUT R3, R3, UR6, RZ, 0x3c, !PT ;  /* 0x0000000603037c12 */ /* 0x000fe2000f8e3cff */
[----:B------:R-:W-:Y:S02]  /*5010*/  UISETP.NE.U32.AND UP0, UPT, UR21, URZ, UPT ;  /* 0x000000ff1500728c */ /* 0x000fe4000bf05070 */
[----:B------:R-:W-:Y:S01]  /*5020*/  ULEA UR14, UR4, UR38, 0x5 ;  /* 0x00000026040e7291 */ /* 0x000fe2000f8e28ff */
[----:B-1----:R-:W-:Y:S01]  /*5030*/  @P0 SHF.L.U32 R0, R3, 0x1f, RZ ;  /* 0x0000001f03000819 */ /* 0x002fe200000006ff */
[----:B------:R-:W-:Y:S02]  /*5040*/  UIADD3 UR8, UPT, UPT, UR12, 0x2, URZ ;  /* 0x000000020c087890 */ /* 0x000fe4000fffe0ff */
[----:B------:R-:W-:Y:S01]  /*5050*/  UIADD3 UR6, UPT, UPT, UR10, 0x2, URZ ;  /* 0x000000020a067890 */ /* 0x000fe2000fffe0ff */
[----:B------:R2:W3:Y:S01]  /*5060*/  @P0 SYNCS.PHASECHK.TRANS64.TRYWAIT P1, [UR5], R0 ;  /* 0x00000000ff0005a7 */ /* 0x0004e20008021105 */
[----:B------:R-:W-:Y:S02]  /*5070*/  UIADD3 UR5, UPT, UPT, UR7, 0x90, URZ ;  /* 0x0000009007057890 */ /* 0x000fe4000fffe0ff */
[----:B------:R-:W-:Y:S02]  /*5080*/  UIADD3 UR18, UPT, UPT, UR18, 0x1, URZ ;  /* 0x0000000112127890 */ /* 0x000fe4000fffe0ff */
[----:B------:R-:W-:Y:S01]  /*5090*/  UIADD3 UR20, UPT, UPT, UR20, -0x1, URZ ;  /* 0xffffffff14147890 */ /* 0x000fe2000fffe0ff */
[----:B------:R-:W-:Y:S01]  /*50a0*/  UMOV UR17, 0x4008 ;  /* 0x0000400800117882 */ /* 0x000fe20000000000 */
[----:B------:R-:W-:Y:S01]  /*50b0*/  UMOV UR15, 0x4008 ;  /* 0x00004008000f7882 */ /* 0x000fe20000000000 */
[----:B------:R2:W-:Y:S01]  /*50c0*/  UTCCP.T.S.2CTA.4x32dp128bit tmem[UR24+0x80], gdesc[UR16] ;  /* 0x00008010180079e7 */ /* 0x0005e20009300000 */
[----:B------:R2:W-:Y:S01]  /*50d0*/  UTCCP.T.S.2CTA.4x32dp128bit tmem[UR24+0x84], gdesc[UR14] ;  /* 0x0000840e180079e7 */ /* 0x0005e20009300000 */
[----:B------:R-:W-:Y:S01]  /*50e0*/  UMOV UR13, 0x80004020 ;  /* 0x80004020000d7882 */ /* 0x000fe20000000000 */
[----:B------:R-:W-:Y:S01]  /*50f0*/  UMOV UR11, 0x80004020 ;  /* 0x80004020000b7882 */ /* 0x000fe20000000000 */
[----:B------:R-:W-:Y:S01]  /*5100*/  UMOV UR9, 0x80004020 ;  /* 0x8000402000097882 */ /* 0x000fe20000000000 */
[----:B------:R2:W-:Y:S01]  /*5110*/  UTCOMMA.2CTA gdesc[UR10], gdesc[UR12], tmem[UR23], tmem[UR28], idesc[UR29], tmem[UR30], UP0 ;  /* 0xc01e1c0c0a0075ea */ /* 0x0005e20008200017 */
[----:B------:R-:W-:Y:S01]  /*5120*/  UISETP.NE.AND UP0, UPT, UR18, UR25, UPT ;  /* 0x000000191200728c */ /* 0x000fe2000bf05270 */
[----:B------:R-:W-:Y:S01]  /*5130*/  UMOV UR7, 0x80004020 ;  /* 0x8000402000077882 */ /* 0x000fe20000000000 */
[----:B------:R-:W-:Y:S01]  /*5140*/  UMOV UR21, 0x1 ;  /* 0x0000000100157882 */ /* 0x000fe20000000000 */
[----:B------:R2:W-:Y:S01]  /*5150*/  UTCOMMA.2CTA gdesc[UR6], gdesc[UR8], tmem[UR23], tmem[UR26], idesc[UR27], tmem[UR32], UPT ;  /* 0xc0201a08060075ea */ /* 0x0005e2000ba00017 */
[----:B------:R2:W-:Y:S01]  /*5160*/  UTCBAR.2CTA.MULTICAST [UR5], URZ, UR34 ;  /* 0x000000ff050073e9 */ /* 0x0005e20008200822 */
[----:B------:R-:W-:Y:S04]  /*5170*/  UMOV UR4, UR19 ;  /* 0x0000001300047c82 */ /* 0x000fe80008000000 */
[----:B------:R-:W-:Y:S05]  /*5180*/  BRA.U UP0, `(.L_x_94) ;  /* 0xfffffffd005c7547 */ /* 0x000fea000b83ffff */
.L_x_91:
[----:B------:R-:W-:Y:S01]  /*5190*/  UIADD3 UR4, UPT, UPT, UR41, 0x180, URZ ;  /* 0x0000018029047890 */ /* 0x000fe2000fffe0ff */
[----:B------:R-:W-:-:S08]  /*51a0*/  UMOV UR18, UR25 ;  /* 0x0000001900127c82 */ /* 0x000fd00008000000 */
[----:B------:R4:W-:Y:S01]  /*51b0*/  UTCBAR.2CTA.MULTICAST [UR4], URZ, UR47 ;  /* 0x000000ff040073e9 */ /* 0x0009e2000820082f */
[----:B------:R-:W-:Y:S02]  /*51c0*/  NOP ;  /* 0x0000000000007918 */ /* 0x000fe40000000000 */
.L_x_89:
[----:B--2---:R-:W-:Y:S01]  /*51d0*/  R2UR UR5, R86 ;  /* 0x00000000560572ca */ /* 0x004fe200000e0000 */
[----:B----4-:R-:W-:Y:S01]  /*51e0*/  UIADD3 UR4, UPT, UPT, UR43, 0x1, URZ ;  /* 0x000000012b047890 */ /* 0x010fe2000fffe0ff */
[----:B------:R-:W-:-:S03]  /*51f0*/  ISETP.NE.AND P0, PT, R9, 0x2, PT ;  /* 0x000000020900780c */ /* 0x000fc60003f05270 */
[----:B------:R-:W-:Y:S01]  /*5200*/  UISETP.NE.AND UP0, UPT, UR4, 0x2, UPT ;  /* 0x000000020400788c */ /* 0x000fe2000bf05270 */
[----:B-1----:R-:W-:Y:S02]  /*5210*/  SEL R5, RZ, 0x1, P0 ;  /* 0x00000001ff057807 */ /* 0x002fe40000000000 */
[----:B------:R-:W-:Y:S01]  /*5220*/  SEL R9, R9, RZ, P0 ;  /* 0x000000ff09097207 */ /* 0x000fe20000000000 */
[----:B------:R-:W-:Y:S01]  /*5230*/  USEL UR43, UR4, URZ, UP0 ;  /* 0x000000ff042b7287 */ /* 0x000fe20008000000 */
[----:B------:R-:W-:-:S03]  /*5240*/  LOP3.LUT R8, R8, R5, RZ, 0x3c, !PT ;  /* 0x0000000508087212 */ /* 0x000fc600078e3cff */
[----:B------:R-:W-:Y:S02]  /*5250*/  UIADD3 UR25, UPT, UPT, UR40, UR5, URZ ;  /* 0x0000000528197290 */ /* 0x000fe4000fffe0ff */
[----:B------:R-:W-:-:S06]  /*5260*/  USEL UR5, URZ, 0x1, UP0 ;  /* 0x00000001ff057887 */ /* 0x000fcc0008000000 */
[----:B------:R-:W-:Y:S01]  /*5270*/  LOP3.LUT R10, R10, UR5, RZ, 0x3c, !PT ;  /* 0x000000050a0a7c12 */ /* 0x000fe2000f8e3cff */
[----:B------:R-:W-:Y:S06]  /*5280*/  BRA.U UP2, `(.L_x_95) ;  /* 0xfffffff502147547 */ /* 0x000fec000b83ffff */
[----:B------:R-:W1:Y:S01]  /*5290*/  S2UR UR8, SR_CgaCtaId ;  /* 0x00000000000879c3 */ /* 0x000e620000008800 */
[----:B------:R-:W-:Y:S01]  /*52a0*/  ELECT P0, URZ, PT ;  /* 0x0000000000ff782f */ /* 0x000fe20003800000 */
[----:B------:R-:W-:Y:S01]  /*52b0*/  HFMA2 R0, -RZ, RZ, 0, 5.9604644775390625e-08 ;  /* 0x00000001ff007431 */ /* 0x000fe200000001ff */
[----:B------:R-:W-:-:S05]  /*52c0*/  UMOV UR4, 0x40 ;  /* 0x0000004000047882 */ /* 0x000fca0000000000 */
[----:B------:R-:W-:Y:S01]  /*52d0*/  UVIRTCOUNT.DEALLOC.SMPOOL 0x80 ;  /* 0x000000800000784c */ /* 0x000fe20000000000 */
[----:B------:R-:W-:Y:S02]  /*52e0*/  UISETP.NE.AND UP0, UPT, UR52, URZ, UPT ;  /* 0x000000ff3400728c */ /* 0x000fe4000bf05270 */
[----:B-1----:R-:W-:-:S09]  /*52f0*/  ULEA UR8, UR8, UR4, 0x18 ;  /* 0x0000000408087291 */ /* 0x002fd2000f8ec0ff */
[----:B------:R1:W-:Y:S01]  /*5300*/  @P0 STS.U8 [UR8+0x1c], R0 ;  /* 0x00001c00ff000988 */ /* 0x0003e20008000008 */
[----:B------:R-:W-:Y:S05]  /*5310*/  BRA.U UP0, `(.L_x_96) ;  /* 0x0000000100587547 */ /* 0x000fea000b800000 */
[----:B------:R-:W-:Y:S01]  /*5320*/  UIADD3 UR5, UPT, UPT, UR22, 0x190, URZ ;  /* 0x0000019016057890 */ /* 0x000fe2000fffe0ff */
[----:B------:R-:W-:-:S03]  /*5330*/  SHF.L.U32 R3, R10, 0x1f, RZ ;  /* 0x0000001f0a037819 */ /* 0x000fc600000006ff */
[----:B------:R-:W-:-:S09]  /*5340*/  ULEA UR4, UR43, UR5, 0x3 ;  /* 0x000000052b047291 */ /* 0x000fd2000f8e18ff */
[----:B------:R-:W2:Y:S02]  /*5350*/  SYNCS.PHASECHK.TRANS64.TRYWAIT P0, [UR4], R3 ;  /* 0x00000003ff0075a7 */ /* 0x000ea40008001104 */
[----:B--2---:R-:W-:Y:S05]  /*5360*/  @!P0 BRA `(.L_x_97) ;  /* 0x0000004c00748947 */ /* 0x004fea0003800000 */
.L_x_203:
[----:B------:R-:W-:-:S04]  /*5370*/  UIADD3 UR4, UPT, UPT, UR43, 0x1, URZ ;  /* 0x000000012b047890 */ /* 0x000fc8000fffe0ff */
[----:B------:R-:W-:-:S04]  /*5380*/  UISETP.NE.AND UP1, UPT, UR4, 0x2, UPT ;  /* 0x000000020400788c */ /* 0x000fc8000bf25270 */
[----:B------:R-:W-:Y:S02]  /*5390*/  USEL UR6, URZ, 0x1, UP1 ;  /* 0x00000001ff067887 */ /* 0x000fe40008800000 */
[----:B------:R-:W-:-:S04]  /*53a0*/  USEL UR4, UR4, URZ, UP1 ;  /* 0x000000ff04047287 */ /* 0x000fc80008800000 */
[----:B------:R-:W-:Y:S01]  /*53b0*/  ULEA UR4, UR4, UR5, 0x3 ;  /* 0x0000000504047291 */ /* 0x000fe2000f8e18ff */
[----:B-1----:R-:W-:-:S04]  /*53c0*/  LOP3.LUT R3, R10, UR6, RZ, 0x3c, !PT ;  /* 0x000000060a037c12 */ /* 0x002fc8000f8e3cff */
[----:B------:R-:W-:Y:S01]  /*53d0*/  SHF.L.U32 R3, R3, 0x1f, RZ ;  /* 0x0000001f03037819 */ /* 0x000fe200000006ff */
[----:B------:R-:W-:-:S04]  /*53e0*/  IMAD.U32 R0, RZ, RZ, UR4 ;  /* 0x00000004ff007e24 */ /* 0x000fc8000f8e00ff */
[----:B------:R1:W2:Y:S03]  /*53f0*/  SYNCS.PHASECHK.TRANS64.TRYWAIT P0, [R0+URZ], R3 ;  /* 0x00000003000075a7 */ /* 0x0002a600080011ff */
[----:B--2---:R-:W-:Y:S05]  /*5400*/  @!P0 NANOSLEEP.SYNCS 0x989680 ;  /* 0x009896800000895d */ /* 0x004fea0003900000 */
[----:B------:R-:W2:Y:S02]  /*5410*/  @!P0 SYNCS.PHASECHK.TRANS64 P0, [R0+URZ], R3 ;  /* 0x00000003000085a7 */ /* 0x000ea400080010ff */
[----:B--2---:R-:W-:Y:S05]  /*5420*/  @P0 BRA `(.L_x_98) ;  /* 0x0000000000200947 */ /* 0x004fea0003800000 */
.L_x_99:
[----:B--2---:R2:W4:Y:S02]  /*5430*/  SYNCS.PHASECHK.TRANS64.TRYWAIT P0, [R0+URZ], R3 ;  /* 0x00000003000075a7 */ /* 0x00452400080011ff */
[----:B----4-:R-:W-:Y:S05]  /*5440*/  @!P0 NANOSLEEP.SYNCS 0x989680 ;  /* 0x009896800000895d */ /* 0x010fea0003900000 */
[----:B------:R-:W4:Y:S02]  /*5450*/  @!P0 SYNCS.PHASECHK.TRANS64 P0, [R0+URZ], R3 ;  /* 0x00000003000085a7 */ /* 0x000f2400080010ff */
[----:B----4-:R-:W-:Y:S05]  /*5460*/  @!P0 BRA `(.L_x_99) ;  /* 0xfffffffc00f08947 */ /* 0x010fea000383ffff */
[----:B------:R-:W-:Y:S05]  /*5470*/  BRA `(.L_x_98) ;  /* 0x00000000000c7947 */ /* 0x000fea0003800000 */
.L_x_96:
[----:B------:R-:W-:-:S04]  /*5480*/  UIADD3 UR4, UPT, UPT, UR22, 0x1c0, URZ ;  /* 0x000001c016047890 */ /* 0x000fc8000fffe0ff */
[----:B------:R-:W-:-:S09]  /*5490*/  UPRMT UR4, UR53, 0x654, UR4 ;  /* 0x0000065435047896 */ /* 0x000fd20008000004 */
[----:B------:R-:W-:Y:S03]  /*54a0*/  SYNCS.ARRIVE.TRANS64.RED.A1T0 RZ, [UR4], RZ ;  /* 0x000000ffffff79a7 */ /* 0x000fe60008100404 */
.L_x_98:
[----:B-12---:R-:W-:Y:S01]  /*54b0*/  SHF.L.U32 R3, RZ, 0x1f, RZ ;  /* 0x0000001fff037819 */ /* 0x006fe200000006ff */
[----:B------:R-:W-:Y:S01]  /*54c0*/  UIADD3 UR4, UPT, UPT, UR22, 0x1c0, URZ ;  /* 0x000001c016047890 */ /* 0x000fe2000fffe0ff */
[----:B------:R-:W-:Y:S02]  /*54d0*/  PLOP3.LUT P0, PT, PT, PT, UP0, 0x80, 0x8 ;  /* 0x000000000008781c */ /* 0x000fe40003f0f008 */
[----:B---3--:R-:W1:Y:S02]  /*54e0*/  SYNCS.PHASECHK.TRANS64.TRYWAIT P1, [UR22+0x1c0], R3 ;  /* 0x0001c003ff0075a7 */ /* 0x008e640008021116 */
[----:B-1----:R-:W-:Y:S09]  /*54f0*/  @!P1 BRA `(.L_x_100) ;  /* 0x0000004c00289947 */ /* 0x002ff20003800000 */
.L_x_205:
[----:B------:R-:W-:Y:S01]  /*5500*/  @!UP0 UPRMT UR4, UR53, 0x654, UR4 ;  /* 0x0000065435048896 */ /* 0x000fe20008000004 */
[----:B------:R-:W-:Y:S01]  /*5510*/  UMOV UR5, 0xffff ;  /* 0x0000ffff00057882 */ /* 0x000fe20000000000 */
[----:B------:R-:W-:-:S07]  /*5520*/  UMOV UR6, 0x1 ;  /* 0x0000000100067882 */ /* 0x000fce0000000000 */
[----:B------:R-:W-:Y:S01]  /*5530*/  @!P0 SYNCS.ARRIVE.TRANS64.RED.A1T0 RZ, [UR4], RZ ;  /* 0x000000ffffff89a7 */ /* 0x000fe20008100404 */
[----:B------:R-:W-:Y:S01]  /*5540*/  NOP ;  /* 0x0000000000007918 */ /* 0x000fe20000000000 */
[----:B-1----:R-:W1:Y:S01]  /*5550*/  LDS R0, [UR8+0x14] ;  /* 0x00001408ff007984 */ /* 0x002e620008000800 */
[----:B------:R-:W-:-:S04]  /*5560*/  ULOP3.LUT UR4, UR24, 0xffff, URZ, 0xc0, !UPT ;  /* 0x0000ffff18047892 */ /* 0x000fc8000f8ec0ff */
[----:B------:R-:W-:-:S04]  /*5570*/  USHF.R.U32.HI UR4, URZ, 0x5, UR4 ;  /* 0x00000005ff047899 */ /* 0x000fc80008011604 */
[----:B------:R-:W-:Y:S02]  /*5580*/  USHF.L.U32 UR5, UR5, UR4, URZ ;  /* 0x0000000405057299 */ /* 0x000fe400080006ff */
[----:B------:R-:W-:-:S04]  /*5590*/  USHF.L.U32 UR4, UR6, UR4, URZ ;  /* 0x0000000406047299 */ /* 0x000fc800080006ff */
[----:B-1----:R-:W-:-:S04]  /*55a0*/  LOP3.LUT R0, R0, UR5, RZ, 0xc0, !PT ;  /* 0x0000000500007c12 */ /* 0x002fc8000f8ec0ff */
[----:B------:R-:W-:-:S13]  /*55b0*/  ISETP.NE.AND P0, PT, R0, UR5, PT ;  /* 0x0000000500007c0c */ /* 0x000fda000bf05270 */
[----:B------:R-:W-:Y:S05]  /*55c0*/  @P0 BRA `(.L_x_101) ;  /* 0x0000000000580947 */ /* 0x000fea0003800000 */
[----:B------:R-:W1:Y:S02]  /*55d0*/  LDS R0, [UR8+0x18] ;  /* 0x00001808ff007984 */ /* 0x000e640008000800 */
[----:B-1----:R-:W-:-:S04]  /*55e0*/  LOP3.LUT R0, R0, UR4, RZ, 0xc0, !PT ;  /* 0x0000000400007c12 */ /* 0x002fc8000f8ec0ff */
[----:B------:R-:W-:-:S13]  /*55f0*/  ISETP.NE.AND P0, PT, R0, UR4, PT ;  /* 0x0000000400007c0c */ /* 0x000fda000bf05270 */
[----:B------:R-:W-:Y:S05]  /*5600*/  @P0 BRA `(.L_x_102) ;  /* 0x00000000003c0947 */ /* 0x000fea0003800000 */
[----:B------:R-:W1:Y:S01]  /*5610*/  S2R R2, SR_LANEID ;  /* 0x0000000000027919 */ /* 0x000e620000000000 */
[----:B------:R-:W-:Y:S01]  /*5620*/  ULOP3.LUT UR5, URZ, UR5, URZ, 0x33, !UPT ;  /* 0x00000005ff057292 */ /* 0x000fe2000f8e33ff */
[----:B------:R-:W-:Y:S01]  /*5630*/  LOP3.LUT R4, RZ, UR4, RZ, 0x33, !PT ;  /* 0x00000004ff047c12 */ /* 0x000fe2000f8e33ff */
[----:B------:R-:W-:Y:S02]  /*5640*/  VOTEU.ANY UR4, UPT, PT ;  /* 0x0000000000047886 */ /* 0x000fe400038e0100 */
[----:B------:R-:W-:Y:S01]  /*5650*/  UFLO.U32 UR4, UR4 ;  /* 0x00000004000472bd */ /* 0x000fe200080e0000 */
[----:B------:R-:W2:Y:S01]  /*5660*/  REDUX UR6, R4 ;  /* 0x00000000040673c4 */ /* 0x000ea20000000000 */
[----:B------:R-:W-:-:S06]  /*5670*/  IMAD.U32 R0, RZ, RZ, UR5 ;  /* 0x00000005ff007e24 */ /* 0x000fcc000f8e00ff */
[----:B------:R3:W-:Y:S01]  /*5680*/  UTCATOMSWS.AND URZ, UR5 ;  /* 0x0000000500ff79e3 */ /* 0x0007e20008000000 */
[----:B------:R-:W4:Y:S01]  /*5690*/  REDUX UR7, R0 ;  /* 0x00000000000773c4 */ /* 0x000f220000000000 */
[----:B-1----:R-:W-:Y:S01]  /*56a0*/  ISETP.EQ.U32.AND P0, PT, R2, UR4, PT ;  /* 0x0000000402007c0c */ /* 0x002fe2000bf02070 */
[----:B--2---:R-:W-:Y:S01]  /*56b0*/  IMAD.U32 R2, RZ, RZ, UR6 ;  /* 0x00000006ff027e24 */ /* 0x004fe2000f8e00ff */
[----:B----4-:R-:W-:-:S11]  /*56c0*/  MOV R3, UR7 ;  /* 0x0000000700037c02 */ /* 0x010fd60008000f00 */
[----:B------:R3:W-:Y:S04]  /*56d0*/  @P0 ATOMS.AND RZ, [UR8+0x14], R3 ;  /* 0x00001403ffff098c */ /* 0x0007e8000a800008 */
[----:B------:R3:W-:Y:S01]  /*56e0*/  @P0 ATOMS.AND RZ, [UR8+0x18], R2 ;  /* 0x00001802ffff098c */ /* 0x0007e2000a800008 */
[----:B------:R-:W-:Y:S05]  /*56f0*/  BRA `(.L_x_103) ;  /* 0x0000000000147947 */ /* 0x000fea0003800000 */
.L_x_102:
[----:B------:R-:W-:Y:S02]  /*5700*/  MOV R2, 0x5720 ;  /* 0x0000572000027802 */ /* 0x000fe40000000f00 */
[----:B-----5:R-:W-:Y:S05]  /*5710*/  CALL.REL.NOINC `($__internal_0_$__cuda_sm10x_tcgen05_guardrail_trap_col_being_dealloced_not_returned_by_alloc) ;  /* 0x0000004c00947944 */ /* 0x020fea0003c00000 */
[----:B------:R-:W-:Y:S05]  /*5720*/  BRA `(.L_x_103) ;  /* 0x0000000000087947 */ /* 0x000fea0003800000 */
.L_x_101:
[----:B------:R-:W-:Y:S02]  /*5730*/  MOV R2, 0x5750 ;  /* 0x0000575000027802 */ /* 0x000fe40000000f00 */
[----:B-----5:R-:W-:Y:S05]  /*5740*/  CALL.REL.NOINC `($__internal_2_$__cuda_sm10x_tcgen05_guardrail_trap_unallocated_columns_being_dealloced) ;  /* 0x0000004c00a07944 */ /* 0x020fea0003c00000 */
.L_x_103:
[----:B------:R-:W-:Y:S01]  /*5750*/  NOP ;  /* 0x0000000000007918 */ /* 0x000fe20000000000 */
[----:B---3--:R-:W-:Y:S05]  /*5760*/  EXIT ;  /* 0x000000000000794d */ /* 0x008fea0003800000 */
.L_x_74:
[----:B------:R-:W-:-:S09]  /*5770*/  UISETP.NE.OR UP0, UPT, UR22, 0x3, !UP3 ;  /* 0x000000031600788c */ /* 0x000fd2000df05670 */
[----:B------:R-:W-:Y:S05]  /*5780*/  BRA.U UP0, `(.L_x_104) ;  /* 0x0000000d00f07547 */ /* 0x000fea000b800000 */
[----:B------:R-:W1:Y:S01]  /*5790*/  LDCU UR33, c[0x0][0x370] ;  /* 0x00006e00ff2177ac */ /* 0x000e620008000800 */
[----:B------:R-:W2:Y:S01]  /*57a0*/  LDC.64 R16, c[0x0][0x348] ;  /* 0x0000d200ff107b82 */ /* 0x000ea20000000a00 */
[----:B------:R-:W-:Y:S02]  /*57b0*/  HFMA2 R13, -RZ, RZ, 0, 0 ;  /* 0x00000000ff0d7431 */ /* 0x000fe400000001ff */
[----:B------:R-:W-:Y:S01]  /*57c0*/  IMAD.MOV.U32 R15, RZ, RZ, 0x1 ;  /* 0x00000001ff0f7424 */ /* 0x000fe200078e00ff */
[----:B------:R-:W1:Y:S01]  /*57d0*/  LDCU.128 UR28, c[0x0][0xf10] ;  /* 0x0001e200ff1c77ac */ /* 0x000e620008000c00 */
[----:B------:R-:W-:Y:S01]  /*57e0*/  IMAD.MOV.U32 R14, RZ, RZ, RZ ;  /* 0x000000ffff0e7224 */ /* 0x000fe200078e00ff */
[----:B------:R-:W-:Y:S01]  /*57f0*/  MOV R7, 0x2000 ;  /* 0x0000200000077802 */ /* 0x000fe20000000f00 */
[----:B------:R-:W3:Y:S01]  /*5800*/  LDCU UR32, c[0x0][0x374] ;  /* 0x00006e80ff2077ac */ /* 0x000ee20008000800 */
[----:B------:R-:W4:Y:S01]  /*5810*/  LDC.64 R2, c[0x0][0xc88] ;  /* 0x00032200ff027b82 */ /* 0x000f220000000a00 */
[----:B------:R-:W3:Y:S01]  /*5820*/  LDCU UR15, c[0x0][0xf0c] ;  /* 0x0001e180ff0f77ac */ /* 0x000ee20008000800 */
[----:B------:R-:W3:Y:S06]  /*5830*/  LDCU UR36, c[0x0][0xf20] ;  /* 0x0001e400ff2477ac */ /* 0x000eec0008000800 */
[----:B------:R-:W2:Y:S01]  /*5840*/  LDC.64 R4, c[0x0][0xc90] ;  /* 0x00032400ff047b82 */ /* 0x000ea20000000a00 */
[----:B------:R-:W3:Y:S01]  /*5850*/  LDCU UR4, c[0x0][0xf30] ;  /* 0x0001e600ff0477ac */ /* 0x000ee20008000800 */
[----:B-1----:R-:W-:-:S02]  /*5860*/  UIMAD.WIDE.U32 UR6, UR33, UR28, URZ ;  /* 0x0000001c210672a5 */ /* 0x002fc4000f8e00ff */
[----:B---3--:R-:W-:Y:S01]  /*5870*/  UIMAD.WIDE.U32 UR8, UR32, UR31, URZ ;  /* 0x0000001f200872a5 */ /* 0x008fe2000f8e00ff */
[----:B------:R-:W-:Y:S01]  /*5880*/  UMOV UR24, 0x400 ;  /* 0x0000040000187882 */ /* 0x000fe20000000000 */
[----:B------:R-:W-:-:S03]  /*5890*/  UPLOP3.LUT UP3, UPT, UPT, UPT, UPT, 0x40, 0x4 ;  /* 0x000000000004789c */ /* 0x000fc60003f6e870 */
[----:B------:R-:W-:Y:S01]  /*58a0*/  UMOV UR6, UR7 ;  /* 0x0000000700067c82 */ /* 0x000fe20008000000 */
[----:B------:R-:W-:Y:S01]  /*58b0*/  UISETP.GE.AND UP0, UPT, UR39, 0x1, UPT ;  /* 0x000000012700788c */ /* 0x000fe2000bf06270 */
[----:B------:R-:W-:Y:S01]  /*58c0*/  UMOV UR34, UR9 ;  /* 0x0000000900227c82 */ /* 0x000fe20008000000 */
[----:B------:R-:W-:Y:S01]  /*58d0*/  UISETP.NE.AND UP4, UPT, UR39, 0x1, UPT ;  /* 0x000000012700788c */ /* 0x000fe2000bf85270 */
[----:B------:R-:W1:Y:S01]  /*58e0*/  LDCU.64 UR16, c[0x0][0xf28] ;  /* 0x0001e500ff1077ac */ /* 0x000e620008000a00 */
[----:B------:R-:W-:Y:S02]  /*58f0*/  ULEA UR24, UR55, UR24, 0x18 ;  /* 0x0000001837187291 */ /* 0x000fe4000f8ec0ff */
[----:B------:R-:W-:Y:S02]  /*5900*/  UISETP.NE.AND UP6, UPT, UR15, 0x1, UPT ;  /* 0x000000010f00788c */ /* 0x000fe4000bfc5270 */
[----:B------:R-:W-:Y:S02]  /*5910*/  UISETP.NE.AND UP5, UPT, UR30, 0x1, UPT ;  /* 0x000000011e00788c */ /* 0x000fe4000bfa5270 */
[----:B------:R-:W-:-:S02]  /*5920*/  USHF.R.U32.HI UR35, URZ, UR29, UR6 ;  /* 0x0000001dff237299 */ /* 0x000fc40008011606 */
[----:B------:R-:W-:Y:S02]  /*5930*/  USHF.R.U32.HI UR34, URZ, UR36, UR34 ;  /* 0x00000024ff227299 */ /* 0x000fe40008011622 */
[----:B------:R-:W-:Y:S01]  /*5940*/  UISETP.NE.AND UP2, UPT, UR4, 0x1, UPT ;  /* 0x000000010400788c */ /* 0x000fe2000bf45270 */
[----:B------:R-:W-:-:S10]  /*5950*/  UMOV UR12, URZ ;  /* 0x000000ff000c7c82 */ /* 0x000fd40008000000 */
.L_x_113:
[C---:B------:R-:W-:Y:S02]  /*5960*/  LEA R12, R14.reuse, UR24, 0x3 ;  /* 0x000000180e0c7c11 */ /* 0x040fe4000f8e18ff */
[----:B------:R-:W-:Y:S02]  /*5970*/  SHF.L.U32 R9, R13, 0x1f, RZ ;  /* 0x0000001f0d097819 */ /* 0x000fe400000006ff */
[----:B------:R-:W-:Y:S02]  /*5980*/  LEA R10, R14, UR24, 0x4 ;  /* 0x000000180e0a7c11 */ /* 0x000fe4000f8e20ff */
[----:B---3--:R-:W3:Y:S02]  /*5990*/  SYNCS.PHASECHK.TRANS64.TRYWAIT P0, [R12+URZ+0x160], R9 ;  /* 0x000160090c0075a7 */ /* 0x008ee400080011ff */
[----:B---3--:R-:W-:Y:S05]  /*59a0*/  @!P0 BRA `(.L_x_105) ;  /* 0x0000004800148947 */ /* 0x008fea0003800000 */
.L_x_206:
[----:B---3--:R-:W3:Y:S01]  /*59b0*/  LDS.128 R8, [R10+0x1d0] ;  /* 0x0001d0000a087984 */ /* 0x008ee20000000c00 */
[----:B------:R-:W-:Y:S01]  /*59c0*/  UISETP.GE.AND UP0, UPT, UR39, 0x1, UPT ;  /* 0x000000012700788c */ /* 0x000fe2000bf06270 */
[----:B------:R-:W-:Y:S01]  /*59d0*/  @!PT LDS RZ, [RZ] ;  /* 0x00000000fffff984 */ /* 0x000fe20000000800 */
[----:B------:R-:W-:Y:S01]  /*59e0*/  @!PT LDS RZ, [RZ] ;  /* 0x00000000fffff984 */ /* 0x000fe20000000800 */
[----:B------:R-:W-:Y:S01]  /*59f0*/  @!PT LDS RZ, [RZ] ;  /* 0x00000000fffff984 */ /* 0x000fe20000000800 */
[----:B------:R-:W-:Y:S01]  /*5a00*/  @!PT LDS RZ, [RZ] ;  /* 0x00000000fffff984 */ /* 0x000fe20000000800 */
[----:B------:R1:W-:Y:S06]  /*5a10*/  MEMBAR.ALL.CTA ;  /* 0x0000000000007992 */ /* 0x0003ec0000008000 */
[----:B-1----:R-:W1:Y:S01]  /*5a20*/  FENCE.VIEW.ASYNC.S ;  /* 0x00000000000073c6 */ /* 0x002e620000000000 */
[----:B---3--:R-:W-:Y:S11]  /*5a30*/  LOP3.LUT P0, RZ, R10, 0x1, RZ, 0xc0, !PT ;  /* 0x000000010aff7812 */ /* 0x008ff6000780c0ff */
[----:B------:R-:W-:Y:S02]  /*5a40*/  @!UPT UIADD3 URZ, UPT, UPT, URZ, URZ, URZ ;  /* 0x000000fffffff290 */ /* 0x000fe4000fffe0ff */
[----:B-1----:R-:W-:Y:S01]  /*5a50*/  VOTEU.ANY UP1, P0 ;  /* 0x0000000000ff7886 */ /* 0x002fe20000020100 */
[----:B------:R-:W-:Y:S11]  /*5a60*/  PLOP3.LUT P0, PT, PT, PT, UP1, 0x80, 0x8 ;  /* 0x000000000008781c */ /* 0x000ff60003f0f018 */
[----:B------:R-:W-:Y:S02]  /*5a70*/  @!UPT UIADD3 URZ, UPT, UPT, URZ, URZ, URZ ;  /* 0x000000fffffff290 */ /* 0x000fe4000fffe0ff */
[----:B------:R-:W-:Y:S02]  /*5a80*/  @P0 SHF.R.U32.HI R0, RZ, 0x10, R9 ;  /* 0x00000010ff000819 */ /* 0x000fe40000011609 */
[----:B------:R-:W-:Y:S02]  /*5a90*/  @P0 MOV R6, R8 ;  /* 0x0000000800060202 */ /* 0x000fe40000000f00 */
[----:B------:R-:W-:Y:S01]  /*5aa0*/  @P0 R2UR UR4, R0 ;  /* 0x00000000000402ca */ /* 0x000fe200000e0000 */
[----:B------:R-:W-:Y:S01]  /*5ab0*/  VIADD R0, R12, 0x170 ;  /* 0x000001700c007836 */ /* 0x000fe20000000000 */
[----:B------:R-:W-:Y:S02]  /*5ac0*/  @P0 LOP3.LUT R8, R9, 0xffff, RZ, 0xc0, !PT ;  /* 0x0000ffff09080812 */ /* 0x000fe400078ec0ff */
[----:B------:R-:W-:Y:S02]  /*5ad0*/  @P0 R2UR UR6, R6 ;  /* 0x00000000060602ca */ /* 0x000fe400000e0000 */
[----:B------:R-:W-:Y:S02]  /*5ae0*/  PRMT R0, RZ, 0x654, R0 ;  /* 0x00000654ff007816 */ /* 0x000fe40000000000 */
[----:B------:R-:W-:Y:S02]  /*5af0*/  @P0 R2UR UR5, R8 ;  /* 0x00000000080502ca */ /* 0x000fe400000e0000 */
[----:B------:R1:W-:Y:S03]  /*5b00*/  SYNCS.ARRIVE.TRANS64.RED.A1T0 RZ, [R0+URZ], RZ ;  /* 0x000000ff00ff79a7 */ /* 0x0003e600081004ff */
[----:B------:R-:W-:Y:S04]  /*5b10*/  @UP1 UMOV UR26, UR4 ;  /* 0x00000004001a1c82 */ /* 0x000fe80008000000 */
[----:B------:R-:W-:Y:S04]  /*5b20*/  @UP1 UMOV UR14, UR6 ;  /* 0x00000006000e1c82 */ /* 0x000fe80008000000 */
[----:B------:R-:W-:Y:S01]  /*5b30*/  @UP1 UMOV UR13, UR5 ;  /* 0x00000005000d1c82 */ /* 0x000fe20008000000 */
[----:B------:R-:W-:Y:S05]  /*5b40*/  BRA.U !UP0, `(.L_x_106) ;  /* 0x0000000108a47547 */ /* 0x000fea000b800000 */
[----:B------:R-:W-:Y:S02]  /*5b50*/  UIMAD.WIDE.U32 UR8, UR13, UR31, URZ ;  /* 0x0000001f0d0872a5 */ /* 0x000fe4000f8e00ff */
[----:B------:R-:W-:Y:S02]  /*5b60*/  UIMAD.WIDE.U32 UR10, UR14, UR28, URZ ;  /* 0x0000001c0e0a72a5 */ /* 0x000fe4000f8e00ff */
[----:B------:R-:W-:Y:S02]  /*5b70*/  USEL UR4, UR32, UR34, !UP5 ;  /* 0x0000002220047287 */ /* 0x000fe4000e800000 */
[----:B------:R-:W-:Y:S02]  /*5b80*/  USEL UR7, UR33, UR35, !UP6 ;  /* 0x0000002321077287 */ /* 0x000fe4000f000000 */
[----:B------:R-:W-:Y:S02]  /*5b90*/  UIMAD.WIDE.U32 UR18, UR4, UR16, URZ ;  /* 0x00000010041272a5 */ /* 0x000fe4000f8e00ff */
[----:B------:R-:W-:Y:S01]  /*5ba0*/  UIMAD.WIDE.U32 UR20, UR7, UR16, URZ ;  /* 0x00000010071472a5 */ /* 0x000fe2000f8e00ff */
[----:B------:R-:W-:Y:S02]  /*5bb0*/  UMOV UR5, UR9 ;  /* 0x0000000900057c82 */ /* 0x000fe40008000000 */
[----:B------:R-:W-:Y:S03]  /*5bc0*/  USHF.R.U32.HI UR6, URZ, UR36, UR5 ;  /* 0x00000024ff067299 */ /* 0x000fe60008011605 */
[----:B------:R-:W-:Y:S01]  /*5bd0*/  UMOV UR5, UR11 ;  /* 0x0000000b00057c82 */ /* 0x000fe20008000000 */
[----:B------:R-:W-:Y:S02]  /*5be0*/  USEL UR6, UR13, UR6, !UP5 ;  /* 0x000000060d067287 */ /* 0x000fe4000e800000 */
[----:B------:R-:W-:Y:S02]  /*5bf0*/  USHF.R.U32.HI UR8, URZ, UR29, UR5 ;  /* 0x0000001dff087299 */ /* 0x000fe40008011605 */
[----:B------:R-:W-:Y:S01]  /*5c00*/  UIMAD.WIDE.U32 UR10, UR6, UR16, URZ ;  /* 0x00000010060a72a5 */ /* 0x000fe2000f8e00ff */
[----:B------:R-:W-:Y:S02]  /*5c10*/  UMOV UR5, UR19 ;  /* 0x0000001300057c82 */ /* 0x000fe40008000000 */
[----:B------:R-:W-:Y:S03]  /*5c20*/  @UP4 USHF.R.U32.HI UR4, URZ, UR17, UR5 ;  /* 0x00000011ff044299 */ /* 0x000fe60008011605 */
[----:B------:R-:W-:Y:S01]  /*5c30*/  UMOV UR5, UR21 ;  /* 0x0000001500057c82 */ /* 0x000fe20008000000 */
[----:B------:R-:W-:Y:S02]  /*5c40*/  UIMAD UR4, UR39, UR4, URZ ;  /* 0x00000004270472a4 */ /* 0x000fe4000f8e02ff */
[----:B------:R-:W-:Y:S02]  /*5c50*/  @UP4 USHF.R.U32.HI UR7, URZ, UR17, UR5 ;  /* 0x00000011ff074299 */ /* 0x000fe40008011605 */
[----:B------:R-:W-:Y:S02]  /*5c60*/  USEL UR5, UR14, UR8, !UP6 ;  /* 0x000000080e057287 */ /* 0x000fe4000f000000 */
[----:B------:R-:W-:Y:S02]  /*5c70*/  UIMAD UR8, UR39, UR7, URZ ;  /* 0x00000007270872a4 */ /* 0x000fe4000f8e02ff */
[----:B------:R-:W-:Y:S03]  /*5c80*/  UISETP.GE.AND UP0, UPT, UR6, UR4, UPT ;  /* 0x000000040600728c */ /* 0x000fe6000bf06270 */
[----:B------:R-:W-:Y:S01]  /*5c90*/  UMOV UR4, UR11 ;  /* 0x0000000b00047c82 */ /* 0x000fe20008000000 */
[----:B------:R-:W-:Y:S02]  /*5ca0*/  UISETP.GE.OR UP0, UPT, UR5, UR8, UP0 ;  /* 0x000000080500728c */ /* 0x000fe40008706670 */
[----:B------:R-:W-:Y:S02]  /*5cb0*/  USHF.R.U32.HI UR4, URZ, UR17, UR4 ;  /* 0x00000011ff047299 */ /* 0x000fe40008011604 */
[----:B------:R-:W-:Y:S02]  /*5cc0*/  UIMAD.WIDE.U32 UR8, UR5, UR16, URZ ;  /* 0x00000010050872a5 */ /* 0x000fe4000f8e00ff */
[----:B------:R-:W-:Y:S04]  /*5cd0*/  USEL UR10, UR6, UR4, !UP4 ;  /* 0x00000004060a7287 */ /* 0x000fe8000e000000 */
[----:B------:R-:W-:Y:S01]  /*5ce0*/  UIADD3 UR11, UPT, UPT, -UR10, URZ, URZ ;  /* 0x000000ff0a0b7290 */ /* 0x000fe2000fffe1ff */
[----:B------:R-:W-:Y:S02]  /*5cf0*/  @!UP0 UMOV UR4, UR9 ;  /* 0x0000000900048c82 */ /* 0x000fe40008000000 */
[----:B------:R-:W-:Y:S02]  /*5d00*/  @!UP0 USHF.R.U32.HI UR4, URZ, UR17, UR4 ;  /* 0x00000011ff048299 */ /* 0x000fe40008011604 */
[----:B------:R-:W-:Y:S02]  /*5d10*/  UIMAD UR8, UR39, UR11, UR6 ;  /* 0x0000000b270872a4 */ /* 0x000fe4000f8e0206 */
[----:B------:R-:W-:Y:S04]  /*5d20*/  @!UP0 USEL UR4, UR5, UR4, !UP4 ;  /* 0x0000000405048287 */ /* 0x000fe8000e000000 */
[----:B------:R-:W-:Y:S02]  /*5d30*/  @!UP0 UIMAD UR8, UR7, UR8, UR4 ;  /* 0x00000008070882a4 */ /* 0x000fe4000f8e0204 */
[----:B------:R-:W-:Y:S02]  /*5d40*/  @!UP0 UIADD3 UR9, UPT, UPT, UR10, -UR4, URZ ;  /* 0x800000040a098290 */ /* 0x000fe4000fffe0ff */
[----:B------:R-:W-:Y:S02]  /*5d50*/  UIADD3 UR4, UPT, UPT, -UR5, URZ, URZ ;  /* 0x000000ff05047290 */ /* 0x000fe4000fffe1ff */
[----:B------:R-:W-:Y:S02]  /*5d60*/  UIADD3 UR7, UPT, UPT, -UR6, URZ, URZ ;  /* 0x000000ff06077290 */ /* 0x000fe4000fffe1ff */
[----:B------:R-:W-:Y:S02]  /*5d70*/  @!UP0 UIMAD UR6, UR9, UR39, UR5 ;  /* 0x00000027090682a4 */ /* 0x000fe4000f8e0205 */
[----:B------:R-:W-:Y:S02]  /*5d80*/  UIMAD UR14, UR15, UR4, UR14 ;  /* 0x000000040f0e72a4 */ /* 0x000fe4000f8e020e */
[----:B------:R-:W-:Y:S01]  /*5d90*/  UIMAD UR13, UR30, UR7, UR13 ;  /* 0x000000071e0d72a4 */ /* 0x000fe2000f8e020d */
[----:B------:R-:W-:Y:S02]  /*5da0*/  @!UP0 UMOV UR5, UR8 ;  /* 0x0000000800058c82 */ /* 0x000fe40008000000 */
[----:B------:R-:W-:Y:S02]  /*5db0*/  UIMAD UR14, UR5, UR15, UR14 ;  /* 0x0000000f050e72a4 */ /* 0x000fe4000f8e020e */
[----:B------:R-:W-:Y:S11]  /*5dc0*/  UIMAD UR13, UR6, UR30, UR13 ;  /* 0x0000001e060d72a4 */ /* 0x000ff6000f8e020d */
[----:B------:R-:W-:Y:S01]  /*5dd0*/  @!UPT UIADD3 URZ, UPT, UPT, URZ, URZ, URZ ;  /* 0x000000fffffff290 */ /* 0x000fe2000fffe0ff */
.L_x_106:
[----:B------:R-:W3:Y:S01]  /*5de0*/  @!UP2 LDCU.128 UR20, c[0x0][0xf10] ;  /* 0x0001e200ff14a7ac */ /* 0x000ee20008000c00 */
[C---:B--2---:R-:W-:Y:S02]  /*5df0*/  ISETP.NE.U32.AND P1, PT, R4.reuse, RZ, PT ;  /* 0x000000ff0400720c */ /* 0x044fe40003f25070 */
[----:B------:R-:W-:Y:S02]  /*5e00*/  ISETP.NE.U32.AND P0, PT, R4, RZ, PT ;  /* 0x000000ff0400720c */ /* 0x000fe40003f05070 */
[C---:B------:R-:W-:Y:S02]  /*5e10*/  ISETP.NE.AND.EX P1, PT, R5.reuse, RZ, PT, P1 ;  /* 0x000000ff0500720c */ /* 0x040fe40003f25310 */
[----:B------:R-:W-:Y:S01]  /*5e20*/  ISETP.NE.AND.EX P0, PT, R5, RZ, PT, P0 ;  /* 0x000000ff0500720c */ /* 0x000fe20003f05300 */
[----:B------:R-:W2:Y:S01]  /*5e30*/  @!UP2 LDCU UR5, c[0x0][0xf0c] ;  /* 0x0001e180ff05a7ac */ /* 0x000ea20008000800 */
[----:B------:R-:W-:Y:S02]  /*5e40*/  USHF.L.U32 UR11, UR27, 0x7, URZ ;  /* 0x000000071b0b7899 */ /* 0x000fe400080006ff */
[----:B------:R-:W-:Y:S02]  /*5e50*/  USHF.L.U32 UR10, UR25, 0x6, URZ ;  /* 0x00000006190a7899 */ /* 0x000fe400080006ff */
[----:B---3--:R-:W-:Y:S07]  /*5e60*/  UIMAD.WIDE.U32 UR6, UR14, UR20, URZ ;  /* 0x000000140e0672a5 */ /* 0x008fee000f8e00ff */
[----:B------:R-:W-:Y:S01]  /*5e70*/  @!UP2 UMOV UR4, UR7 ;  /* 0x000000070004ac82 */ /* 0x000fe20008000000 */
[----:B--2---:R-:W-:Y:S02]  /*5e80*/  @!UP2 UISETP.NE.AND UP0, UPT, UR5, 0x1, UPT ;  /* 0x000000010500a88c */ /* 0x004fe4000bf05270 */
[----:B------:R-:W-:Y:S02]  /*5e90*/  @!UP2 USHF.R.U32.HI UR4, URZ, UR21, UR4 ;  /* 0x00000015ff04a299 */ /* 0x000fe40008011604 */
[----:B------:R-:W-:Y:S02]  /*5ea0*/  UIMAD.WIDE.U32 UR6, UR13, UR23, URZ ;  /* 0x000000170d0672a5 */ /* 0x000fe4000f8e00ff */
[----:B------:R-:W-:Y:S02]  /*5eb0*/  @!UP2 USEL UR8, UR14, UR4, !UP0 ;  /* 0x000000040e08a287 */ /* 0x000fe4000c000000 */
[----:B------:R-:W-:Y:S03]  /*5ec0*/  @!UP2 UISETP.NE.AND UP0, UPT, UR22, 0x1, UPT ;  /* 0x000000011600a88c */ /* 0x000fe6000bf05270 */
[----:B------:R-:W-:Y:S02]  /*5ed0*/  @!UP2 UMOV UR6, UR7 ;  /* 0x000000070006ac82 */ /* 0x000fe40008000000 */
[----:B------:R-:W2:Y:S02]  /*5ee0*/  @!UP2 LDCU UR4, c[0x0][0xf20] ;  /* 0x0001e400ff04a7ac */ /* 0x000ea40008000800 */
[----:B--2---:R-:W-:Y:S04]  /*5ef0*/  @!UP2 USHF.R.U32.HI UR6, URZ, UR4, UR6 ;  /* 0x00000004ff06a299 */ /* 0x004fe80008011606 */
[----:B------:R-:W-:Y:S04]  /*5f00*/  @!UP2 USEL UR6, UR13, UR6, !UP0 ;  /* 0x000000060d06a287 */ /* 0x000fe8000c000000 */
[----:B------:R-:W-:Y:S02]  /*5f10*/  @!UP2 UIADD3 UR4, UPT, UPT, -UR8, UR6, URZ ;  /* 0x000000060804a290 */ /* 0x000fe4000fffe1ff */
[----:B------:R-:W-:Y:S02]  /*5f20*/  @!UP2 UIADD3 UR6, UPT, UPT, UR8, -UR6, URZ ;  /* 0x800000060806a290 */ /* 0x000fe4000fffe0ff */
[----:B------:R-:W-:Y:S02]  /*5f30*/  @!UP2 UIMAD UR14, UR4, UR5, UR14 ;  /* 0x00000005040ea2a4 */ /* 0x000fe4000f8e020e */
[----:B------:R-:W-:Y:S01]  /*5f40*/  @!UP2 UIMAD UR13, UR6, UR22, UR13 ;  /* 0x00000016060da2a4 */ /* 0x000fe2000f8e020d */
[----:B------:R-:W-:Y:S11]  /*5f50*/  BRA.U UP3, `(.L_x_107) ;  /* 0x0000000103107547 */ /* 0x000ff6000b800000 */
[----:B-1----:R-:W-:Y:S04]  /*5f60*/  MOV R0, UR48 ;  /* 0x0000003000007c02 */ /* 0x002fe80008000f00 */
[----:B------:R-:W-:Y:S04]  /*5f70*/  SHF.L.U32 R9, R0, 0x1f, RZ ;  /* 0x0000001f00097819 */ /* 0x000fe800000006ff */
[----:B------:R-:W1:Y:S02]  /*5f80*/  SYNCS.PHASECHK.TRANS64.TRYWAIT P2, [UR24+0x158], R9 ;  /* 0x00015809ff0075a7 */ /* 0x000e640008041118 */
[----:B-1----:R-:W-:Y:S05]  /*5f90*/  @!P2 BRA `(.L_x_108) ;  /* 0x0000004000aca947 */ /* 0x002fea0003800000 */
.L_x_107:
[----:B------:R-:W-:Y:S05]  /*5fa0*/  @!P1 BRA `(.L_x_109) ;  /* 0x0000000000309947 */ /* 0x000fea0003800000 */
[----:B----4-:R-:W-:Y:S01]  /*5fb0*/  ISETP.NE.U32.AND P1, PT, R2, RZ, PT ;  /* 0x000000ff0200720c */ /* 0x010fe20003f25070 */
[----:B------:R-:W2:Y:S01]  /*5fc0*/  LDCU.64 UR4, c[0x0][0x358] ;  /* 0x00006b00ff0477ac */ /* 0x000ea20008000a00 */
[----:B------:R-:W-:Y:S02]  /*5fd0*/  IMAD.MOV.U32 R84, RZ, RZ, 0x1 ;  /* 0x00000001ff547424 */ /* 0x000fe400078e00ff */
[----:B------:R-:W-:Y:S11]  /*5fe0*/  ISETP.NE.AND.EX P1, PT, R3, RZ, PT, P1 ;  /* 0x000000ff0300720c */ /* 0x000ff60003f25310 */
[----:B------:R-:W-:Y:S02]  /*5ff0*/  @!UPT UIADD3 URZ, UPT, UPT, URZ, URZ, URZ ;  /* 0x000000fffffff290 */ /* 0x000fe4000fffe0ff */
[----:B-1----:R-:W1:Y:S01]  /*6000*/  @P1 LDC.64 R8, c[0x0][0xc88] ;  /* 0x00032200ff081b82 */ /* 0x002e620000000a00 */
[----:B------:R-:W-:Y:S04]  /*6010*/  @P1 IMAD R0, R4, UR44, RZ ;  /* 0x0000002c04001c24 */ /* 0x000fe8000f8e02ff */
[----:B-1----:R-:W-:Y:S04]  /*6020*/  @P1 IMAD.WIDE R8, R0, 0x4, R8 ;  /* 0x0000000400081825 */ /* 0x002fe800078e0208 */
[----:B------:R-:W-:Y:S01]  /*6030*/  HFMA2 R0, -RZ, RZ, 0, 5.9604644775390625e-08 ;  /* 0x00000001ff007431 */ /* 0x000fe200000001ff */
[----:B--2--5:R2:W5:Y:S04]  /*6040*/  @P1 LDG.E R41, desc[UR4][R8.64] ;  /* 0x0000000408291981 */ /* 0x024568000c1e1900 */
[----:B------:R-:W-:Y:S01]  /*6050*/  @!P1 PRMT R84, R0, 0x7610, R84 ;  /* 0x0000761000549816 */ /* 0x000fe20000000054 */
[----:B--2---:R-:W3:Y:S06]  /*6060*/  @!P1 LDC R41, c[0x0][0xc80] ;  /* 0x00032000ff299b82 */ /* 0x004eec0000000800 */
.L_x_109:
[----:B---3-5:R-:W-:Y:S01]  /*6070*/  @!P0 FSETP.EQ.AND P1, PT, R41, RZ, PT ;  /* 0x000000ff2900820b */ /* 0x028fe20003f22000 */
[----:B------:R-:W-:Y:S01]  /*6080*/  @!UPT UIADD3 URZ, UPT, UPT, URZ, URZ, URZ ;  /* 0x000000fffffff290 */ /* 0x000fe2000fffe0ff */
[----:B------:R-:W-:Y:S11]  /*6090*/  @!P0 BRA `(.L_x_110) ;  /* 0x0000000000188947 */ /* 0x000ff60003800000 */
[----:B------:R-:W-:Y:S02]  /*60a0*/  LOP3.LUT P0, RZ, R84, 0xff, RZ, 0xc0, !PT ;  /* 0x000000ff54ff7812 */ /* 0x000fe4000780c0ff */
[----:B----4-:R-:W-:Y:S04]  /*60b0*/  ISETP.NE.U32.AND P1, PT, R2, RZ, PT ;  /* 0x000000ff0200720c */ /* 0x010fe80003f25070 */
[----:B------:R-:W-:Y:S04]  /*60c0*/  ISETP.NE.AND.EX P1, PT, R3, RZ, PT, P1 ;  /* 0x000000ff0300720c */ /* 0x000fe80003f25310 */
[----:B------:R-:W-:Y:S03]  /*60d0*/  PLOP3.LUT P1, PT, P1, PT, PT, 0x8, 0x80 ;  /* 0x000000000080781c */ /* 0x000fe60000f2e170 */
[----:B------:R-:W-:Y:S11]  /*60e0*/  @P0 FSETP.EQ.AND P1, PT, R41, RZ, PT ;  /* 0x000000ff2900020b */ /* 0x000ff60003f22000 */
[----:B------:R-:W-:Y:S02]  /*60f0*/  @!UPT UIADD3 URZ, UPT, UPT, URZ, URZ, URZ ;  /* 0x000000fffffff290 */ /* 0x000fe4000fffe0ff */
.L_x_110:
[----:B------:R-:W-:Y:S01]  /*6100*/  ULEA UR4, UR12, UR24, 0x3 ;  /* 0x000000180c047291 */ /* 0x000fe2000f8e18ff */
[----:B-1----:R-:W-:Y:S02]  /*6110*/  SHF.L.U32 R9, R15, 0x1f, RZ ;  /* 0x0000001f0f097819 */ /* 0x002fe400000006ff */
[----:B------:R-:W-:Y:S04]  /*6120*/  ELECT P0, URZ, PT ;  /* 0x0000000000ff782f */ /* 0x000fe80003800000 */
[----:B------:R-:W-:Y:S02]  /*6130*/  PLOP3.LUT P1, PT, P1, P0, PT, 0xf2, 0x2f ;  /* 0x00000000002f781c */ /* 0x000fe40000f21e72 */
[----:B------:R-:W1:Y:S11]  /*6140*/  SYNCS.PHASECHK.TRANS64.TRYWAIT P2, [UR4+0x138], R9 ;  /* 0x00013809ff0075a7 */ /* 0x000e760008041104 */
[----:B------:R-:W-:Y:S05]  /*6150*/  @!P1 IADD3 R8, P0, PT, R16, 0x980, RZ ;  /* 0x0000098010089810 */ /* 0x000fea0007f1e0ff */
[----:B------:R-:W-:Y:S01]  /*6160*/  @!P1 IMAD.X R6, RZ, RZ, R17, P0 ;  /* 0x000000ffff069224 */ /* 0x000fe200000e0611 */
[----:B-1----:R-:W-:Y:S07]  /*6170*/  @!P2 BRA `(.L_x_111) ;  /* 0x00000040004ca947 */ /* 0x002fee0003800000 */
.L_x_209:
[----:B------:R-:W-:Y:S01]  /*6180*/  @!P1 R2UR UR7, R6 ;  /* 0x00000000060792ca */ /* 0x000fe200000e0000 */
[----:B------:R-:W-:Y:S01]  /*6190*/  UIADD3 UR5, UPT, UPT, UR12, 0x1, URZ ;  /* 0x000000010c057890 */ /* 0x000fe2000fffe0ff */
[----:B------:R-:W-:Y:S01]  /*61a0*/  @!P1 R2UR UR6, R8 ;  /* 0x00000000080692ca */ /* 0x000fe200000e0000 */
[----:B------:R-:W-:Y:S01]  /*61b0*/  UIADD3 UR9, UPT, UPT, UR4, 0x120, URZ ;  /* 0x0000012004097890 */ /* 0x000fe2000fffe0ff */
[----:B------:R-:W-:Y:S01]  /*61c0*/  @!P1 IMAD.MOV.U32 R6, RZ, RZ, 0x2000 ;  /* 0x00002000ff069424 */ /* 0x000fe200078e00ff */
[----:B------:R-:W-:Y:S01]  /*61d0*/  UISETP.NE.AND UP0, UPT, UR5, 0x3, UPT ;  /* 0x000000030500788c */ /* 0x000fe2000bf05270 */
[----:B------:R-:W-:Y:S01]  /*61e0*/  VIADD R14, R14, 0x1 ;  /* 0x000000010e0e7836 */ /* 0x000fe20000000000 */
[----:B------:R-:W-:Y:S01]  /*61f0*/  UMOV UR22, 0x0 ;  /* 0x0000000000167882 */ /* 0x000fe20000000000 */
[----:B------:R-:W-:Y:S01]  /*6200*/  UMOV UR23, 0x10000000 ;  /* 0x1000000000177882 */ /* 0x000fe20000000000 */
[----:B------:R-:W-:Y:S04]  /*6210*/  UPRMT UR20, UR55, 0x654, UR9 ;  /* 0x0000065437147896 */ /* 0x000fe80008000009 */
[----:B-1----:R-:W-:Y:S01]  /*6220*/  IMAD.U32 R9, RZ, RZ, UR7 ;  /* 0x00000007ff097e24 */ /* 0x002fe2000f8e00ff */
[----:B------:R-:W-:Y:S01]  /*6230*/  USEL UR7, URZ, 0x1, UP0 ;  /* 0x00000001ff077887 */ /* 0x000fe20008000000 */
[----:B------:R-:W-:Y:S01]  /*6240*/  IMAD.U32 R8, RZ, RZ, UR6 ;  /* 0x00000006ff087e24 */ /* 0x000fe2000f8e00ff */
[----:B------:R-:W-:Y:S02]  /*6250*/  USEL UR6, UR5, URZ, UP0 ;  /* 0x000000ff05067287 */ /* 0x000fe40008000000 */
[----:B------:R-:W-:Y:S01]  /*6260*/  VOTEU.ALL UP0, P1 ;  /* 0x0000000000ff7886 */ /* 0x000fe20000800000 */
[----:B------:R-:W-:Y:S02]  /*6270*/  @!P1 R2UR UR19, R9 ;  /* 0x00000000091392ca */ /* 0x000fe400000e0000 */
[----:B------:R-:W-:Y:S02]  /*6280*/  @!P1 R2UR UR18, R8 ;  /* 0x00000000081292ca */ /* 0x000fe400000e0000 */
[----:B------:R-:W-:Y:S01]  /*6290*/  @!UP0 ULEA UR5, UR12, UR24, 0xd ;  /* 0x000000180c058291 */ /* 0x000fe2000f8e68ff */
[----:B------:R-:W-:Y:S02]  /*62a0*/  LOP3.LUT R15, R15, UR7, RZ, 0x3c, !PT ;  /* 0x000000070f0f7c12 */ /* 0x000fe4000f8e3cff */
[----:B------:R-:W-:Y:S01]  /*62b0*/  UMOV UR12, UR44 ;  /* 0x0000002c000c7c82 */ /* 0x000fe20008000000 */
[----:B------:R-:W-:Y:S01]  /*62c0*/  @!UP0 UIADD3 UR8, UPT, UPT, UR5, 0x200, URZ ;  /* 0x0000020005088890 */ /* 0x000fe2000fffe0ff */
[----:B------:R-:W-:Y:S01]  /*62d0*/  SHF.L.U32 R0, R15, 0x1f, RZ ;  /* 0x0000001f0f007819 */ /* 0x000fe200000006ff */
[----:B------:R-:W-:Y:S01]  /*62e0*/  VOTEU.ALL UP0, P1 ;  /* 0x0000000000ff7886 */ /* 0x000fe20000800000 */
[----:B------:R-:W-:Y:S06]  /*62f0*/  ULEA UR5, UR6, UR24, 0x3 ;  /* 0x0000001806057291 */ /* 0x000fec000f8e18ff */
[----:B------:R1:W-:Y:S01]  /*6300*/  @!UP0 UTMALDG.3D [UR8], [UR18], desc[UR22] ;  /* 0x00001608120085b4 */ /* 0x0003e20008011000 */
[----:B------:R1:W-:Y:S01]  /*6310*/  @!P1 SYNCS.ARRIVE.TRANS64.RED.A0TR RZ, [UR4+0x120], R6 ;  /* 0x00012006ffff99a7 */ /* 0x0003e20008300404 */
[----:B------:R-:W-:Y:S01]  /*6320*/  SYNCS.ARRIVE.TRANS64.RED.A1T0 RZ, [UR20], RZ ;  /* 0x000000ffffff79a7 */ /* 0x000fe20008100414 */
[----:B------:R-:W2:Y:S02]  /*6330*/  SYNCS.PHASECHK.TRANS64.TRYWAIT P0, [UR5+0x138], R0 ;  /* 0x00013800ff0075a7 */ /* 0x000ea40008001105 */
[----:B-12---:R-:W-:Y:S05]  /*6340*/  @!P0 BRA `(.L_x_112) ;  /* 0x0000003c00f08947 */ /* 0x006fea0003800000 */
.L_x_211:
[----:B------:R-:W-:Y:S01]  /*6350*/  UIADD3 UR9, UPT, UPT, UR5, 0x120, URZ ;  /* 0x0000012005097890 */ /* 0x000fe2000fffe0ff */
[----:B------:R-:W-:Y:S01]  /*6360*/  @!P1 IADD3 R6, P0, PT, R16, 0x980, RZ ;  /* 0x0000098010069810 */ /* 0x000fe20007f1e0ff */
[----:B------:R-:W-:Y:S01]  /*6370*/  UPLOP3.LUT UP3, UPT, UPT, UPT, UPT, 0x80, 0x8 ;  /* 0x000000000008789c */ /* 0x000fe20003f6f070 */
[----:B------:R-:W-:Y:S01]  /*6380*/  R2UR UR23, R86 ;  /* 0x00000000561772ca */ /* 0x000fe200000e0000 */
[----:B------:R-:W-:Y:S01]  /*6390*/  UMOV UR20, 0x0 ;  /* 0x0000000000147882 */ /* 0x000fe20000000000 */
[----:B------:R-:W-:Y:S01]  /*63a0*/  @!P1 R2UR UR7, R6 ;  /* 0x00000000060792ca */ /* 0x000fe200000e0000 */
[----:B-1----:R-:W-:Y:S01]  /*63b0*/  @!P1 IMAD.X R0, RZ, RZ, R17, P0 ;  /* 0x000000ffff009224 */ /* 0x002fe200000e0611 */
[----:B------:R-:W-:Y:S01]  /*63c0*/  UMOV UR21, 0x10000000 ;  /* 0x1000000000157882 */ /* 0x000fe20000000000 */
[----:B------:R-:W-:Y:S01]  /*63d0*/  UMOV UR12, UR44 ;  /* 0x0000002c000c7c82 */ /* 0x000fe20008000000 */
[----:B------:R-:W-:Y:S01]  /*63e0*/  VOTEU.ALL UP0, P1 ;  /* 0x0000000000ff7886 */ /* 0x000fe20000800000 */
[----:B------:R-:W-:Y:S01]  /*63f0*/  R2UR UR22, R87 ;  /* 0x00000000571672ca */ /* 0x000fe200000e0000 */
[----:B------:R-:W-:Y:S01]  /*6400*/  UMOV UR44, UR26 ;  /* 0x0000001a002c7c82 */ /* 0x000fe20008000000 */
[----:B------:R-:W-:Y:S02]  /*6410*/  @!P1 R2UR UR4, R0 ;  /* 0x00000000000492ca */ /* 0x000fe400000e0000 */
[----:B------:R-:W-:Y:S01]  /*6420*/  @!UP0 UIADD3 UR10, UPT, UPT, UR10, 0x20, URZ ;  /* 0x000000200a0a8890 */ /* 0x000fe2000fffe0ff */
[C---:B------:R-:W-:Y:S01]  /*6430*/  ISETP.NE.AND P0, PT, R14.reuse, 0x2, PT ;  /* 0x000000020e00780c */ /* 0x040fe20003f05270 */
[----:B------:R-:W-:Y:S02]  /*6440*/  UIADD3 UR25, UPT, UPT, UR13, UR23, URZ ;  /* 0x000000170d197290 */ /* 0x000fe4000fffe0ff */
[----:B------:R-:W-:Y:S01]  /*6450*/  IMAD.U32 R8, RZ, RZ, UR7 ;  /* 0x00000007ff087e24 */ /* 0x000fe2000f8e00ff */
[----:B------:R-:W-:Y:S02]  /*6460*/  SEL R0, RZ, 0x1, P0 ;  /* 0x00000001ff007807 */ /* 0x000fe40000000000 */
[----:B------:R-:W-:Y:S02]  /*6470*/  SEL R14, R14, RZ, P0 ;  /* 0x000000ff0e0e7207 */ /* 0x000fe40000000000 */
[----:B------:R-:W-:Y:S01]  /*6480*/  @!P1 R2UR UR18, R8 ;  /* 0x00000000081292ca */ /* 0x000fe200000e0000 */
[----:B------:R-:W-:Y:S01]  /*6490*/  UIADD3 UR27, UPT, UPT, UR14, UR22, URZ ;  /* 0x000000160e1b7290 */ /* 0x000fe2000fffe0ff */
[----:B------:R-:W-:Y:S01]  /*64a0*/  IMAD.U32 R9, RZ, RZ, UR4 ;  /* 0x00000004ff097e24 */ /* 0x000fe2000f8e00ff */
[----:B------:R-:W-:Y:S01]  /*64b0*/  @!UP0 ULEA UR4, UR6, UR24, 0xd ;  /* 0x0000001806048291 */ /* 0x000fe2000f8e68ff */
[----:B------:R-:W-:Y:S03]  /*64c0*/  LOP3.LUT R13, R13, R0, RZ, 0x3c, !PT ;  /* 0x000000000d0d7212 */ /* 0x000fe600078e3cff */
[----:B------:R-:W-:Y:S01]  /*64d0*/  @!P1 R2UR UR19, R9 ;  /* 0x00000000091392ca */ /* 0x000fe200000e0000 */
[----:B------:R-:W-:Y:S01]  /*64e0*/  @!UP0 UIADD3 UR8, UPT, UPT, UR4, 0x200, URZ ;  /* 0x0000020004088890 */ /* 0x000fe2000fffe0ff */
[----:B------:R-:W-:Y:S01]  /*64f0*/  VOTEU.ALL UP0, P1 ;  /* 0x0000000000ff7886 */ /* 0x000fe20000800000 */
[----:B------:R-:W-:Y:S10]  /*6500*/  UPRMT UR4, UR55, 0x654, UR9 ;  /* 0x0000065437047896 */ /* 0x000ff40008000009 */
[----:B------:R1:W-:Y:S01]  /*6510*/  @!UP0 UTMALDG.3D [UR8], [UR18], desc[UR20] ;  /* 0x00001408120085b4 */ /* 0x0003e20008011000 */
[----:B------:R3:W-:Y:S01]  /*6520*/  @!P1 SYNCS.ARRIVE.TRANS64.RED.A0TR RZ, [UR5+0x120], R7 ;  /* 0x00012007ffff99a7 */ /* 0x0007e20008300405 */
[----:B------:R-:W-:Y:S01]  /*6530*/  SYNCS.ARRIVE.TRANS64.RED.A1T0 RZ, [UR4], RZ ;  /* 0x000000ffffff79a7 */ /* 0x000fe20008100404 */
[----:B------:R-:W-:Y:S04]  /*6540*/  UIADD3 UR4, UPT, UPT, UR6, 0x1, URZ ;  /* 0x0000000106047890 */ /* 0x000fe8000fffe0ff */
[----:B------:R-:W-:Y:S04]  /*6550*/  UISETP.NE.AND UP0, UPT, UR4, 0x3, UPT ;  /* 0x000000030400788c */ /* 0x000fe8000bf05270 */
[----:B------:R-:W-:Y:S06]  /*6560*/  USEL UR5, URZ, 0x1, UP0 ;  /* 0x00000001ff057887 */ /* 0x000fec0008000000 */
[----:B------:R-:W-:Y:S01]  /*6570*/  LOP3.LUT R15, R15, UR5, RZ, 0x3c, !PT ;  /* 0x000000050f0f7c12 */ /* 0x000fe2000f8e3cff */
[----:B-1----:R-:W-:Y:S01]  /*6580*/  USEL UR12, UR4, URZ, UP0 ;  /* 0x000000ff040c7287 */ /* 0x002fe20008000000 */
[----:B------:R-:W-:Y:S11]  /*6590*/  BRA.U UP1, `(.L_x_113) ;  /* 0xfffffff101f07547 */ /* 0x000ff6000b83ffff */
[----:B------:R-:W-:Y:S01]  /*65a0*/  UIADD3 UR24, UPT, UPT, UR24, 0x138, URZ ;  /* 0x0000013818187890 */ /* 0x000fe2000fffe0ff */
[----:B----4-:R-:W-:-:S03]  /*65b0*/  SHF.L.U32 R3, R15, 0x1f, RZ ;  /* 0x0000001f0f037819 */ /* 0x010fc600000006ff */
[----:B------:R-:W-:-:S09]  /*65c0*/  ULEA UR4, UR12, UR24, 0x3 ;  /* 0x000000180c047291 */ /* 0x000fd2000f8e18ff */
[----:B------:R-:W1:Y:S02]  /*65d0*/  SYNCS.PHASECHK.TRANS64.TRYWAIT P0, [UR4], R3 ;  /* 0x00000003ff0075a7 */ /* 0x000e640008001104 */
[----:B-1----:R-:W-:Y:S05]  /*65e0*/  @!P0 BRA `(.L_x_114) ;  /* 0x0000003c00608947 */ /* 0x002fea0003800000 */
.L_x_213:
        /* <DEDUP_REMOVED lines=9> */
.L_x_215:
        /* <DEDUP_REMOVED lines=8> */
.L_x_116:
[----:B-1----:R1:W2:Y:S02]  /*6700*/  SYNCS.PHASECHK.TRANS64.TRYWAIT P0, [R0+URZ], R3 ;  /* 0x00000003000075a7 */ /* 0x0022a400080011ff */
[----:B--2---:R-:W-:Y:S05]  /*6710*/  @!P0 NANOSLEEP.SYNCS 0x989680 ;  /* 0x009896800000895d */ /* 0x004fea0003900000 */
[----:B------:R-:W2:Y:S02]  /*6720*/  @!P0 SYNCS.PHASECHK.TRANS64 P0, [R0+URZ], R3 ;  /* 0x00000003000085a7 */ /* 0x000ea400080010ff */
[----:B--2---:R-:W-:Y:S05]  /*6730*/  @P0 EXIT ;  /* 0x000000000000094d */ /* 0x004fea0003800000 */
[----:B------:R-:W-:Y:S05]  /*6740*/  BRA `(.L_x_116) ;  /* 0xfffffffc00ec7947 */ /* 0x000fea000383ffff */
.L_x_104:
[----:B------:R-:W-:-:S06]  /*6750*/  UISETP.GE.AND UP0, UPT, UR22, 0x4, UPT ;  /* 0x000000041600788c */ /* 0x000fcc000bf06270 */
[----:B------:R-:W-:-:S13]  /*6760*/  PLOP3.LUT P0, PT, PT, PT, UP0, 0x80, 0x8 ;  /* 0x000000000008781c */ /* 0x000fda0003f0f008 */
[----:B------:R-:W-:Y:S05]  /*6770*/  @!P0 EXIT ;  /* 0x000000000000894d */ /* 0x000fea0003800000 */
[----:B------:R-:W-:Y:S01]  /*6780*/  BAR.SYNC.DEFER_BLOCKING 0x6, 0xa0 ;  /* 0x0182800000007b1d */ /* 0x000fe20000010000 */
[C---:B------:R-:W-:Y:S01]  /*6790*/  IMAD.SHL.U32 R2, R92.reuse, 0x20, RZ ;  /* 0x000000205c027824 */ /* 0x040fe200078e00ff */
[C---:B------:R-:W-:Y:S01]  /*67a0*/  LOP3.LUT R93, R92.reuse, 0x2, RZ, 0xc0, !PT ;  /* 0x000000025c5d7812 */ /* 0x040fe200078ec0ff */
[C---:B------:R-:W-:Y:S01]  /*67b0*/  IMAD.SHL.U32 R97, R92.reuse, 0x4, RZ ;  /* 0x000000045c617824 */ /* 0x040fe200078e00ff */
[C---:B------:R-:W-:Y:S01]  /*67c0*/  LOP3.LUT R98, R92.reuse, 0x60, RZ, 0xc0, !PT ;  /* 0x000000605c627812 */ /* 0x040fe200078ec0ff */
[----:B------:R-:W-:Y:S01]  /*67d0*/  IMAD.U32 R37, R92, 0x10000, RZ ;  /* 0x000100005c257824 */ /* 0x000fe200078e00ff */
[----:B------:R-:W-:Y:S01]  /*67e0*/  UMOV UR47, 0x400 ;  /* 0x00000400002f7882 */ /* 0x000fe20000000000 */
[----:B------:R-:W1:Y:S01]  /*67f0*/  LDCU.64 UR4, c[0x0][0xc90] ;  /* 0x00019200ff0477ac */ /* 0x000e620008000a00 */
[----:B------:R-:W2:Y:S01]  /*6800*/  LDC.64 R78, c[0x0][0xcb0] ;  /* 0x00032c00ff4e7b82 */ /* 0x000ea20000000a00 */
[----:B------:R-:W-:Y:S01]  /*6810*/  LOP3.LUT R4, R2, 0xc0, RZ, 0xc0, !PT ;  /* 0x000000c002047812 */ /* 0x000fe200078ec0ff */
[----:B------:R-:W-:Y:S01]  /*6820*/  HFMA2 R36, -RZ, RZ, 0, 0 ;  /* 0x00000000ff247431 */ /* 0x000fe200000001ff */
[----:B------:R-:W-:Y:S01]  /*6830*/  ULEA UR47, UR55, UR47, 0x18 ;  /* 0x0000002f372f7291 */ /* 0x000fe2000f8ec0ff */
[----:B------:R-:W-:-:S02]  /*6840*/  LOP3.LUT R92, R92, 0x4, RZ, 0xc0, !PT ;  /* 0x000000045c5c7812 */ /* 0x000fc400078ec0ff */
[----:B------:R-:W-:Y:S02]  /*6850*/  CS2R R94, SRZ ;  /* 0x00000000005e7805 */ /* 0x000fe4000001ff00 */
[----:B------:R-:W-:Y:S01]  /*6860*/  LOP3.LUT R97, R4, 0x18, R97, 0xf8, !PT ;  /* 0x0000001804617812 */ /* 0x000fe200078ef861 */
[----:B------:R-:W-:Y:S01]  /*6870*/  IMAD.MOV.U32 R91, RZ, RZ, RZ ;  /* 0x000000ffff5b7224 */ /* 0x000fe200078e00ff */
[----:B------:R-:W3:Y:S01]  /*6880*/  LDC.64 R76, c[0x0][0xca8] ;  /* 0x00032a00ff4c7b82 */ /* 0x000ee20000000a00 */
[----:B------:R-:W-:Y:S01]  /*6890*/  LOP3.LUT R37, R37, 0x600000, RZ, 0xc0, !PT ;  /* 0x0060000025257812 */ /* 0x000fe200078ec0ff */
[----:B------:R-:W-:Y:S01]  /*68a0*/  IMAD.MOV R93, RZ, RZ, -R93 ;  /* 0x000000ffff5d7224 */ /* 0x000fe200078e0a5d */
[C---:B------:R-:W-:Y:S01]  /*68b0*/  IADD3 R96, PT, PT, -R92.reuse, 0x2, RZ ;  /* 0x000000025c607810 */ /* 0x040fe20007ffe1ff */
[----:B------:R-:W4:Y:S01]  /*68c0*/  LDCU UR63, c[0x0][0x370] ;  /* 0x00006e00ff3f77ac */ /* 0x000f220008000800 */
[----:B------:R-:W-:Y:S02]  /*68d0*/  LOP3.LUT R97, R97, 0xf20, R2, 0xf8, !PT ;  /* 0x00000f2061617812 */ /* 0x000fe400078ef802 */
[----:B------:R-:W-:Y:S01]  /*68e0*/  IADD3 R92, PT, PT, -R92, RZ, RZ ;  /* 0x000000ff5c5c7210 */ /* 0x000fe20007ffe1ff */
[----:B------:R-:W4:Y:S01]  /*68f0*/  LDS R0, [UR47+0x1f0] ;  /* 0x0001f02fff007984 */ /* 0x000f220008000800 */
[----:B-1----:R-:W-:Y:S01]  /*6900*/  IMAD.U32 R100, RZ, RZ, UR4 ;  /* 0x00000004ff647e24 */ /* 0x002fe2000f8e00ff */
[----:B------:R-:W-:Y:S01]  /*6910*/  UIADD3 UR4, UPT, UPT, UR47, 0x200, URZ ;  /* 0x000002002f047890 */ /* 0x000fe2000fffe0ff */
[----:B------:R-:W-:Y:S01]  /*6920*/  IMAD.U32 R99, RZ, RZ, UR5 ;  /* 0x00000005ff637e24 */ /* 0x000fe2000f8e00ff */
[----:B------:R-:W-:Y:S01]  /*6930*/  UMOV UR54, 0x1 ;  /* 0x0000000100367882 */ /* 0x000fe20000000000 */
[----:B------:R-:W-:Y:S01]  /*6940*/  IMAD.SHL.U32 R96, R96, 0x10, RZ ;  /* 0x0000001060607824 */ /* 0x000fe200078e00ff */
[----:B------:R-:W-:Y:S01]  /*6950*/  UMOV UR46, URZ ;  /* 0x000000ff002e7c82 */ /* 0x000fe20008000000 */
[----:B------:R-:W1:Y:S01]  /*6960*/  LDCU UR42, c[0x0][0xf0c] ;  /* 0x0001e180ff2a77ac */ /* 0x000e620008000800 */
[----:B------:R-:W-:Y:S01]  /*6970*/  IMAD.U32 R102, RZ, RZ, UR4 ;  /* 0x00000004ff667e24 */ /* 0x000fe2000f8e00ff */
[----:B------:R-:W-:Y:S01]  /*6980*/  LEA R97, R97, UR4, 0x1 ;  /* 0x0000000461617c11 */ /* 0x000fe2000f8e08ff */
[----:B------:R-:W1:Y:S01]  /*6990*/  LDCU UR38, c[0x0][0xf30] ;  /* 0x0001e600ff2677ac */ /* 0x000e620008000800 */
[----:B------:R-:W1:Y:S01]  /*69a0*/  LDCU.64 UR60, c[0x0][0xc88] ;  /* 0x00019100ff3c77ac */ /* 0x000e620008000a00 */
[----:B------:R-:W1:Y:S01]  /*69b0*/  LDCU.64 UR40, c[0x0][0xf28] ;  /* 0x0001e500ff2877ac */ /* 0x000e620008000a00 */
[----:B------:R-:W1:Y:S01]  /*69c0*/  LDCU.128 UR56, c[0x0][0xf10] ;  /* 0x0001e200ff3877ac */ /* 0x000e620008000c00 */
[----:B------:R-:W1:Y:S01]  /*69d0*/  LDCU UR62, c[0x0][0x374] ;  /* 0x00006e80ff3e77ac */ /* 0x000e620008000800 */
[----:B------:R-:W-:Y:S01]  /*69e0*/  UMOV UR53, URZ ;  /* 0x000000ff00357c82 */ /* 0x000fe20008000000 */
[----:B------:R-:W-:Y:S01]  /*69f0*/  UMOV UR52, URZ ;  /* 0x000000ff00347c82 */ /* 0x000fe20008000000 */
[----:B-1234-:R-:W-:-:S07]  /*6a00*/  IMAD.IADD R37, R0, 0x1, R37 ;  /* 0x0000000100257824 */ /* 0x01efce00078e0225 */
.L_x_147:
[C---:B------:R-:W-:Y:S02]  /*6a10*/  LEA R0, R91.reuse, UR47, 0x3 ;  /* 0x0000002f5b007c11 */ /* 0x040fe4000f8e18ff */
[----:B------:R-:W-:Y:S02]  /*6a20*/  SHF.L.U32 R3, R94, 0x1f, RZ ;  /* 0x0000001f5e037819 */ /* 0x000fe400000006ff */
[----:B------:R-:W-:Y:S02]  /*6a30*/  LEA R5, R91, UR47, 0x4 ;  /* 0x0000002f5b057c11 */ /* 0x000fe4000f8e20ff */
[----:B-1----:R-:W1:Y:S02]  /*6a40*/  SYNCS.PHASECHK.TRANS64.TRYWAIT P0, [R0+URZ+0x160], R3 ;  /* 0x00016003000075a7 */ /* 0x002e6400080011ff */
[----:B-1----:R-:W-:Y:S05]  /*6a50*/  @!P0 BRA `(.L_x_117) ;  /* 0x0000003800748947 */ /* 0x002fea0003800000 */
.L_x_216:
[----:B------:R-:W-:Y:S01]  /*6a60*/  R2UR UR7, R101 ;  /* 0x00000000650772ca */ /* 0x000fe200000e0000 */
[----:B------:R-:W2:Y:S01]  /*6a70*/  LDS.128 R4, [R5+0x1d0] ;  /* 0x0001d00005047984 */ /* 0x000ea20000000c00 */
[----:B-1----:R-:W-:Y:S01]  /*6a80*/  VIADD R0, R0, 0x170 ;  /* 0x0000017000007836 */ /* 0x002fe20000000000 */
[----:B------:R-:W-:Y:S04]  /*6a90*/  UISETP.GE.AND UP0, UPT, UR39, 0x1, UPT ;  /* 0x000000012700788c */ /* 0x000fe8000bf06270 */
[----:B------:R-:W-:Y:S01]  /*6aa0*/  PRMT R0, RZ, 0x654, R0 ;  /* 0x00000654ff007816 */ /* 0x000fe20000000000 */
[----:B------:R-:W-:Y:S01]  /*6ab0*/  @!PT LDS RZ, [RZ] ;  /* 0x00000000fffff984 */ /* 0x000fe20000000800 */
[----:B------:R-:W-:Y:S01]  /*6ac0*/  @!PT LDS RZ, [RZ] ;  /* 0x00000000fffff984 */ /* 0x000fe20000000800 */
[----:B------:R-:W-:Y:S01]  /*6ad0*/  @!PT LDS RZ, [RZ] ;  /* 0x00000000fffff984 */ /* 0x000fe20000000800 */
[----:B------:R-:W-:Y:S01]  /*6ae0*/  @!PT LDS RZ, [RZ] ;  /* 0x00000000fffff984 */ /* 0x000fe20000000800 */
[----:B------:R1:W-:Y:S06]  /*6af0*/  MEMBAR.ALL.CTA ;  /* 0x0000000000007992 */ /* 0x0003ec0000008000 */
[----:B-1----:R-:W1:Y:S02]  /*6b00*/  FENCE.VIEW.ASYNC.S ;  /* 0x00000000000073c6 */ /* 0x002e640000000000 */
[----:B-1----:R1:W-:Y:S01]  /*6b10*/  SYNCS.ARRIVE.TRANS64.RED.A1T0 RZ, [R0+URZ], RZ ;  /* 0x000000ff00ff79a7 */ /* 0x0023e200081004ff */
[----:B--2---:R-:W-:Y:S11]  /*6b20*/  LOP3.LUT P0, RZ, R6, 0x1, RZ, 0xc0, !PT ;  /* 0x0000000106ff7812 */ /* 0x004ff6000780c0ff */
[----:B------:R-:W-:Y:S02]  /*6b30*/  @!UPT UIADD3 URZ, UPT, UPT, URZ, URZ, URZ ;  /* 0x000000fffffff290 */ /* 0x000fe4000fffe0ff */
[----:B------:R-:W-:Y:S01]  /*6b40*/  VOTEU.ANY UP1, P0 ;  /* 0x0000000000ff7886 */ /* 0x000fe20000020100 */
[----:B------:R-:W-:Y:S01]  /*6b50*/  PLOP3.LUT P0, PT, PT, PT, UP1, 0x80, 0x8 ;  /* 0x000000000008781c */ /* 0x000fe20003f0f018 */
[----:B------:R-:W-:Y:S06]  /*6b60*/  UP2UR UR4, UPR, URZ, 0x2 ;  /* 0x00000002ff047883 */ /* 0x000fec0008000000 */
[----:B------:R-:W-:Y:S06]  /*6b70*/  IMAD.U32 R103, RZ, RZ, UR4 ;  /* 0x00000004ff677e24 */ /* 0x000fec000f8e00ff */
[----:B------:R-:W-:Y:S02]  /*6b80*/  @P0 SHF.R.U32.HI R2, RZ, 0x10, R5 ;  /* 0x00000010ff020819 */ /* 0x000fe40000011605 */
[----:B------:R-:W-:Y:S02]  /*6b90*/  @P0 MOV R3, R4 ;  /* 0x0000000400030202 */ /* 0x000fe40000000f00 */
[----:B------:R-:W-:Y:S02]  /*6ba0*/  @P0 R2UR UR4, R2 ;  /* 0x00000000020402ca */ /* 0x000fe400000e0000 */
[----:B------:R-:W-:Y:S02]  /*6bb0*/  @P0 LOP3.LUT R4, R5, 0xffff, RZ, 0xc0, !PT ;  /* 0x0000ffff05040812 */ /* 0x000fe400078ec0ff */
[----:B------:R-:W-:Y:S02]  /*6bc0*/  @P0 R2UR UR6, R3 ;  /* 0x00000000030602ca */ /* 0x000fe400000e0000 */
[----:B------:R-:W-:Y:S07]  /*6bd0*/  @P0 R2UR UR5, R4 ;  /* 0x00000000040502ca */ /* 0x000fee00000e0000 */
[----:B------:R-:W-:Y:S02]  /*6be0*/  @UP1 UMOV UR7, UR4 ;  /* 0x0000000400071c82 */ /* 0x000fe40008000000 */
[----:B------:R-:W-:Y:S02]  /*6bf0*/  IMAD.U32 R101, RZ, RZ, UR7 ;  /* 0x00000007ff657e24 */ /* 0x000fe4000f8e00ff */
[----:B------:R-:W-:Y:S02]  /*6c00*/  @UP1 UMOV UR37, UR6 ;  /* 0x0000000600251c82 */ /* 0x000fe40008000000 */
[----:B------:R-:W-:Y:S01]  /*6c10*/  @UP1 UMOV UR36, UR5 ;  /* 0x0000000500241c82 */ /* 0x000fe20008000000 */
[----:B-1----:R-:W-:Y:S05]  /*6c20*/  BRA.U !UP0, `(.L_x_118) ;  /* 0x0000000108cc7547 */ /* 0x002fea000b800000 */
[----:B------:R-:W1:Y:S01]  /*6c30*/  LDCU UR12, c[0x0][0xf20] ;  /* 0x0001e400ff0c77ac */ /* 0x000e620008000800 */
[----:B------:R-:W-:Y:S02]  /*6c40*/  UIMAD.WIDE.U32 UR4, UR62, UR59, URZ ;  /* 0x0000003b3e0472a5 */ /* 0x000fe4000f8e00ff */
[----:B------:R-:W-:Y:S02]  /*6c50*/  UIMAD.WIDE.U32 UR6, UR63, UR56, URZ ;  /* 0x000000383f0672a5 */ /* 0x000fe4000f8e00ff */
[----:B------:R-:W-:Y:S02]  /*6c60*/  UISETP.NE.AND UP0, UPT, UR58, 0x1, UPT ;  /* 0x000000013a00788c */ /* 0x000fe4000bf05270 */
[----:B------:R-:W-:Y:S02]  /*6c70*/  UIMAD.WIDE.U32 UR8, UR36, UR59, URZ ;  /* 0x0000003b240872a5 */ /* 0x000fe4000f8e00ff */
[----:B------:R-:W-:Y:S02]  /*6c80*/  UIMAD.WIDE.U32 UR10, UR37, UR56, URZ ;  /* 0x00000038250a72a5 */ /* 0x000fe4000f8e00ff */
[----:B------:R-:W-:Y:S02]  /*6c90*/  UISETP.NE.AND UP1, UPT, UR42, 0x1, UPT ;  /* 0x000000012a00788c */ /* 0x000fe4000bf25270 */
[----:B------:R-:W-:Y:S01]  /*6ca0*/  UISETP.NE.AND UP2, UPT, UR39, 0x1, UPT ;  /* 0x000000012700788c */ /* 0x000fe2000bf45270 */
[----:B------:R-:W-:Y:S02]  /*6cb0*/  UMOV UR4, UR5 ;  /* 0x0000000500047c82 */ /* 0x000fe40008000000 */
[----:B-1----:R-:W-:Y:S03]  /*6cc0*/  USHF.R.U32.HI UR5, URZ, UR12, UR4 ;  /* 0x0000000cff057299 */ /* 0x002fe60008011604 */
[----:B------:R-:W-:Y:S02]  /*6cd0*/  UMOV UR4, UR7 ;  /* 0x0000000700047c82 */ /* 0x000fe40008000000 */
[----:B------:R-:W-:Y:S02]  /*6ce0*/  USHF.R.U32.HI UR7, URZ, UR57, UR4 ;  /* 0x00000039ff077299 */ /* 0x000fe40008011604 */
[----:B------:R-:W-:Y:S02]  /*6cf0*/  USEL UR4, UR62, UR5, !UP0 ;  /* 0x000000053e047287 */ /* 0x000fe4000c000000 */
[----:B------:R-:W-:Y:S01]  /*6d00*/  USEL UR7, UR63, UR7, !UP1 ;  /* 0x000000073f077287 */ /* 0x000fe2000c800000 */
[----:B------:R-:W-:Y:S01]  /*6d10*/  UMOV UR5, UR9 ;  /* 0x0000000900057c82 */ /* 0x000fe20008000000 */
[----:B------:R-:W-:Y:S02]  /*6d20*/  UIMAD.WIDE.U32 UR8, UR4, UR40, URZ ;  /* 0x00000028040872a5 */ /* 0x000fe4000f8e00ff */
[----:B------:R-:W-:Y:S03]  /*6d30*/  USHF.R.U32.HI UR6, URZ, UR12, UR5 ;  /* 0x0000000cff067299 */ /* 0x000fe60008011605 */
[----:B------:R-:W-:Y:S01]  /*6d40*/  UMOV UR5, UR11 ;  /* 0x0000000b00057c82 */ /* 0x000fe20008000000 */
[----:B------:R-:W-:Y:S02]  /*6d50*/  UIMAD.WIDE.U32 UR10, UR7, UR40, URZ ;  /* 0x00000028070a72a5 */ /* 0x000fe4000f8e00ff */
[----:B------:R-:W-:Y:S02]  /*6d60*/  USHF.R.U32.HI UR12, URZ, UR57, UR5 ;  /* 0x00000039ff0c7299 */ /* 0x000fe40008011605 */
[----:B------:R-:W-:Y:S01]  /*6d70*/  USEL UR6, UR36, UR6, !UP0 ;  /* 0x0000000624067287 */ /* 0x000fe2000c000000 */
[----:B------:R-:W-:Y:S02]  /*6d80*/  UMOV UR5, UR9 ;  /* 0x0000000900057c82 */ /* 0x000fe40008000000 */
[----:B------:R-:W-:Y:S01]  /*6d90*/  UMOV UR10, UR11 ;  /* 0x0000000b000a7c82 */ /* 0x000fe20008000000 */
[----:B------:R-:W-:Y:S02]  /*6da0*/  @UP2 USHF.R.U32.HI UR4, URZ, UR41, UR5 ;  /* 0x00000029ff042299 */ /* 0x000fe40008011605 */
[----:B------:R-:W-:Y:S02]  /*6db0*/  @UP2 USHF.R.U32.HI UR7, URZ, UR41, UR10 ;  /* 0x00000029ff072299 */ /* 0x000fe4000801160a */
[----:B------:R-:W-:Y:S02]  /*6dc0*/  UIMAD UR4, UR39, UR4, URZ ;  /* 0x00000004270472a4 */ /* 0x000fe4000f8e02ff */
[----:B------:R-:W-:Y:S02]  /*6dd0*/  UIMAD.WIDE.U32 UR10, UR6, UR40, URZ ;  /* 0x00000028060a72a5 */ /* 0x000fe4000f8e00ff */
[----:B------:R-:W-:Y:S02]  /*6de0*/  USEL UR5, UR37, UR12, !UP1 ;  /* 0x0000000c25057287 */ /* 0x000fe4000c800000 */
[----:B------:R-:W-:Y:S02]  /*6df0*/  UIMAD UR8, UR39, UR7, URZ ;  /* 0x00000007270872a4 */ /* 0x000fe4000f8e02ff */
[----:B------:R-:W-:Y:S03]  /*6e00*/  UISETP.GE.AND UP0, UPT, UR6, UR4, UPT ;  /* 0x000000040600728c */ /* 0x000fe6000bf06270 */
[----:B------:R-:W-:Y:S01]  /*6e10*/  UMOV UR4, UR11 ;  /* 0x0000000b00047c82 */ /* 0x000fe20008000000 */
[----:B------:R-:W-:Y:S02]  /*6e20*/  UISETP.GE.OR UP0, UPT, UR5, UR8, UP0 ;  /* 0x000000080500728c */ /* 0x000fe40008706670 */
[----:B------:R-:W-:Y:S02]  /*6e30*/  USHF.R.U32.HI UR4, URZ, UR41, UR4 ;  /* 0x00000029ff047299 */ /* 0x000fe40008011604 */
[----:B------:R-:W-:Y:S02]  /*6e40*/  UIMAD.WIDE.U32 UR8, UR5, UR40, URZ ;  /* 0x00000028050872a5 */ /* 0x000fe4000f8e00ff */
[----:B------:R-:W-:Y:S02]  /*6e50*/  USEL UR11, UR6, UR4, !UP2 ;  /* 0x00000004060b7287 */ /* 0x000fe4000d000000 */
[----:B------:R-:W-:Y:S02]  /*6e60*/  UIADD3 UR8, UPT, UPT, -UR5, URZ, URZ ;  /* 0x000000ff05087290 */ /* 0x000fe4000fffe1ff */
[----:B------:R-:W-:Y:S01]  /*6e70*/  UIADD3 UR10, UPT, UPT, -UR11, URZ, URZ ;  /* 0x000000ff0b0a7290 */ /* 0x000fe2000fffe1ff */
[----:B------:R-:W-:Y:S01]  /*6e80*/  @!UP0 UMOV UR4, UR9 ;  /* 0x0000000900048c82 */ /* 0x000fe20008000000 */
[----:B------:R-:W-:Y:S02]  /*6e90*/  UIADD3 UR9, UPT, UPT, -UR6, URZ, URZ ;  /* 0x000000ff06097290 */ /* 0x000fe4000fffe1ff */
[----:B------:R-:W-:Y:S02]  /*6ea0*/  @!UP0 USHF.R.U32.HI UR4, URZ, UR41, UR4 ;  /* 0x00000029ff048299 */ /* 0x000fe40008011604 */
[----:B------:R-:W-:Y:S02]  /*6eb0*/  UIMAD UR10, UR39, UR10, UR6 ;  /* 0x0000000a270a72a4 */ /* 0x000fe4000f8e0206 */
[----:B------:R-:W-:Y:S04]  /*6ec0*/  @!UP0 USEL UR4, UR5, UR4, !UP2 ;  /* 0x0000000405048287 */ /* 0x000fe8000d000000 */
[----:B------:R-:W-:Y:S02]  /*6ed0*/  @!UP0 UIMAD UR10, UR7, UR10, UR4 ;  /* 0x0000000a070a82a4 */ /* 0x000fe4000f8e0204 */
[----:B------:R-:W-:Y:S02]  /*6ee0*/  @!UP0 UIADD3 UR11, UPT, UPT, UR11, -UR4, URZ ;  /* 0x800000040b0b8290 */ /* 0x000fe4000fffe0ff */
[----:B------:R-:W-:Y:S02]  /*6ef0*/  UIMAD UR7, UR42, UR8, UR37 ;  /* 0x000000082a0772a4 */ /* 0x000fe4000f8e0225 */
[----:B------:R-:W-:Y:S02]  /*6f00*/  @!UP0 UIMAD UR6, UR11, UR39, UR5 ;  /* 0x000000270b0682a4 */ /* 0x000fe4000f8e0205 */
[----:B------:R-:W-:Y:S01]  /*6f10*/  UIMAD UR4, UR58, UR9, UR36 ;  /* 0x000000093a0472a4 */ /* 0x000fe2000f8e0224 */
[----:B------:R-:W-:Y:S02]  /*6f20*/  @!UP0 UMOV UR5, UR10 ;  /* 0x0000000a00058c82 */ /* 0x000fe40008000000 */
[----:B------:R-:W-:Y:S02]  /*6f30*/  UIMAD UR37, UR5, UR42, UR7 ;  /* 0x0000002a052572a4 */ /* 0x000fe4000f8e0207 */
[----:B------:R-:W-:Y:S11]  /*6f40*/  UIMAD UR36, UR6, UR58, UR4 ;  /* 0x0000003a062472a4 */ /* 0x000ff6000f8e0204 */
[----:B------:R-:W-:Y:S01]  /*6f50*/  @!UPT UIADD3 URZ, UPT, UPT, URZ, URZ, URZ ;  /* 0x000000fffffff290 */ /* 0x000fe2000fffe0ff */
.L_x_118:
[----:B------:R-:W-:Y:S01]  /*6f60*/  UISETP.NE.AND UP0, UPT, UR38, 0x1, UPT ;  /* 0x000000012600788c */ /* 0x000fe2000bf05270 */
[----:B------:R-:W-:Y:S01]  /*6f70*/  R2UR UR11, R102 ;  /* 0x00000000660b72ca */ /* 0x000fe200000e0000 */
[----:B------:R-:W-:Y:S01]  /*6f80*/  USHF.L.U32 UR50, UR27, 0x7, URZ ;  /* 0x000000071b327899 */ /* 0x000fe200080006ff */
[----:B------:R-:W-:Y:S01]  /*6f90*/  IADD3 R91, PT, PT, R91, 0x1, RZ ;  /* 0x000000015b5b7810 */ /* 0x000fe20007ffe0ff */
[----:B------:R-:W-:Y:S07]  /*6fa0*/  USHF.L.U32 UR49, UR25, 0x6, URZ ;  /* 0x0000000619317899 */ /* 0x000fee00080006ff */
[----:B------:R-:W1:Y:S01]  /*6fb0*/  @!UP0 LDCU.128 UR12, c[0x0][0xf10] ;  /* 0x0001e200ff0c87ac */ /* 0x000e620008000c00 */
[----:B------:R-:W2:Y:S01]  /*6fc0*/  @!UP0 LDCU UR5, c[0x0][0xf0c] ;  /* 0x0001e180ff0587ac */ /* 0x000ea20008000800 */
[----:B------:R-:W3:Y:S01]  /*6fd0*/  @!UP0 LDCU UR10, c[0x0][0xf20] ;  /* 0x0001e400ff0a87ac */ /* 0x000ee20008000800 */
[----:B-1----:R-:W-:Y:S02]  /*6fe0*/  UIMAD.WIDE.U32 UR8, UR37, UR12, URZ ;  /* 0x0000000c250872a5 */ /* 0x002fe4000f8e00ff */
[----:B------:R-:W-:Y:S02]  /*6ff0*/  UIMAD.WIDE.U32 UR6, UR36, UR15, URZ ;  /* 0x0000000f240672a5 */ /* 0x000fe4000f8e00ff */
[----:B------:R-:W-:Y:S03]  /*7000*/  @!UP0 UISETP.NE.AND UP1, UPT, UR14, 0x1, UPT ;  /* 0x000000010e00888c */ /* 0x000fe6000bf25270 */
[----:B------:R-:W-:Y:S01]  /*7010*/  @!UP0 UMOV UR4, UR9 ;  /* 0x0000000900048c82 */ /* 0x000fe20008000000 */
[----:B--2---:R-:W-:Y:S02]  /*7020*/  @!UP0 UISETP.NE.AND UP2, UPT, UR5, 0x1, UPT ;  /* 0x000000010500888c */ /* 0x004fe4000bf45270 */
[----:B------:R-:W-:Y:S01]  /*7030*/  @!UP0 USHF.R.U32.HI UR4, URZ, UR13, UR4 ;  /* 0x0000000dff048299 */ /* 0x000fe20008011604 */
[----:B------:R-:W-:Y:S02]  /*7040*/  @!UP0 UMOV UR6, UR7 ;  /* 0x0000000700068c82 */ /* 0x000fe40008000000 */
[----:B---3--:R-:W-:Y:S02]  /*7050*/  @!UP0 USHF.R.U32.HI UR6, URZ, UR10, UR6 ;  /* 0x0000000aff068299 */ /* 0x008fe40008011606 */
[----:B------:R-:W-:Y:S02]  /*7060*/  @!UP0 USEL UR7, UR37, UR4, !UP2 ;  /* 0x0000000425078287 */ /* 0x000fe4000d000000 */
[----:B------:R-:W-:Y:S04]  /*7070*/  @!UP0 USEL UR6, UR36, UR6, !UP1 ;  /* 0x0000000624068287 */ /* 0x000fe8000c800000 */
[----:B------:R-:W-:Y:S02]  /*7080*/  @!UP0 UIADD3 UR4, UPT, UPT, -UR7, UR6, URZ ;  /* 0x0000000607048290 */ /* 0x000fe4000fffe1ff */
[----:B------:R-:W-:Y:S02]  /*7090*/  @!UP0 UIADD3 UR6, UPT, UPT, UR7, -UR6, URZ ;  /* 0x8000000607068290 */ /* 0x000fe4000fffe0ff */
[----:B------:R-:W-:Y:S02]  /*70a0*/  @!UP0 UIMAD UR37, UR4, UR5, UR37 ;  /* 0x00000005042582a4 */ /* 0x000fe4000f8e0225 */
[----:B------:R-:W-:Y:S02]  /*70b0*/  @!UP0 UIMAD UR36, UR6, UR14, UR36 ;  /* 0x0000000e062482a4 */ /* 0x000fe4000f8e0224 */
[----:B------:R-:W-:Y:S09]  /*70c0*/  ULOP3.LUT UP0, URZ, UR11, 0x1b0, URZ, 0xc0, !UPT ;  /* 0x000001b00bff7892 */ /* 0x000ff2000f80c0ff */
[----:B------:R-:W-:Y:S05]  /*70d0*/  BRA.U !UP0, `(.L_x_119) ;  /* 0x00000001087c7547 */ /* 0x000fea000b800000 */
[----:B------:R-:W1:Y:S01]  /*70e0*/  LDCU.64 UR8, c[0x4][0x80] ;  /* 0x01001000ff0877ac */ /* 0x000e620008000a00 */
[----:B------:R-:W-:Y:S01]  /*70f0*/  MOV R2, 0x0 ;  /* 0x0000000000027802 */ /* 0x000fe20000000f00 */
[----:B------:R-:W-:Y:S02]  /*7100*/  HFMA2 R12, -RZ, RZ, 0, 5.9604644775390625e-08 ;  /* 0x00000001ff0c7431 */ /* 0x000fe400000001ff */
[----:B------:R-:W-:Y:S01]  /*7110*/  IMAD.MOV.U32 R8, RZ, RZ, 0x70 ;  /* 0x00000070ff087424 */ /* 0x000fe200078e00ff */
[----:B------:R2:W3:Y:S01]  /*7120*/  LDC.64 R14, c[0x4][R2] ;  /* 0x01000000020e7b82 */ /* 0x0004e20000000a00 */
[----:B------:R-:W4:Y:S01]  /*7130*/  LDCU.64 UR6, c[0x4][0x88] ;  /* 0x01001100ff0677ac */ /* 0x000f220008000a00 */
[----:B------:R-:W-:Y:S01]  /*7140*/  IMAD.MOV.U32 R13, RZ, RZ, RZ ;  /* 0x000000ffff0d7224 */ /* 0x000fe200078e00ff */
[----:B------:R-:W2:Y:S01]  /*7150*/  LDCU.64 UR4, c[0x4][0x8] ;  /* 0x01000100ff0477ac */ /* 0x000ea20008000a00 */
[----:B-1----:R-:W-:Y:S01]  /*7160*/  MOV R5, UR9 ;  /* 0x0000000900057c02 */ /* 0x002fe20008000f00 */
[----:B------:R-:W-:Y:S01]  /*7170*/  IMAD.U32 R4, RZ, RZ, UR8 ;  /* 0x00000008ff047e24 */ /* 0x000fe2000f8e00ff */
[----:B----4-:R-:W-:Y:S01]  /*7180*/  MOV R7, UR7 ;  /* 0x0000000700077c02 */ /* 0x010fe20008000f00 */
[----:B------:R-:W-:Y:S01]  /*7190*/  IMAD.U32 R6, RZ, RZ, UR6 ;  /* 0x00000006ff067e24 */ /* 0x000fe2000f8e00ff */
[----:B--2---:R-:W-:Y:S01]  /*71a0*/  MOV R11, UR5 ;  /* 0x00000005000b7c02 */ /* 0x004fe20008000f00 */
[----:B------:R-:W-:Y:S02]  /*71b0*/  IMAD.U32 R10, RZ, RZ, UR4 ;  /* 0x00000004ff0a7e24 */ /* 0x000fe4000f8e00ff */
[----:B------:R-:W-:Y:S07]  /*71c0*/  LEPC R20, `(.L_x_120) ;  /* 0x000000001014794e */ /* 0x000fee0000000000 */
[----:B---3-5:R-:W-:Y:S05]  /*71d0*/  CALL.ABS.NOINC R14 ;  /* 0x000000000e007343 */ /* 0x028fea0003c00000 */
.L_x_120:
[----:B------:R-:W1:Y:S01]  /*71e0*/  LDCU.64 UR8, c[0x4][0x80] ;  /* 0x01001000ff0877ac */ /* 0x000e620008000a00 */
[----:B------:R-:W2:Y:S01]  /*71f0*/  LDC.64 R2, c[0x4][R2] ;  /* 0x0100000002027b82 */ /* 0x000ea20000000a00 */
[----:B------:R-:W-:Y:S02]  /*7200*/  HFMA2 R12, -RZ, RZ, 0, 5.9604644775390625e-08 ;  /* 0x00000001ff0c7431 */ /* 0x000fe400000001ff */
[----:B------:R-:W-:Y:S02]  /*7210*/  IMAD.MOV.U32 R8, RZ, RZ, 0x70 ;  /* 0x00000070ff087424 */ /* 0x000fe400078e00ff */
[----:B------:R-:W-:Y:S01]  /*7220*/  IMAD.MOV.U32 R13, RZ, RZ, RZ ;  /* 0x000000ffff0d7224 */ /* 0x000fe200078e00ff */
[----:B------:R-:W3:Y:S01]  /*7230*/  LDCU.64 UR6, c[0x4][0x88] ;  /* 0x01001100ff0677ac */ /* 0x000ee20008000a00 */
[----:B------:R-:W4:Y:S01]  /*7240*/  LDCU.64 UR4, c[0x4][0x8] ;  /* 0x01000100ff0477ac */ /* 0x000f220008000a00 */
[----:B-1----:R-:W-:Y:S02]  /*7250*/  MOV R4, UR8 ;  /* 0x0000000800047c02 */ /* 0x002fe40008000f00 */
[----:B------:R-:W-:Y:S02]  /*7260*/  MOV R5, UR9 ;  /* 0x0000000900057c02 */ /* 0x000fe40008000f00 */
[----:B---3--:R-:W-:Y:S01]  /*7270*/  MOV R7, UR7 ;  /* 0x0000000700077c02 */ /* 0x008fe20008000f00 */
[----:B------:R-:W-:Y:S01]  /*7280*/  IMAD.U32 R6, RZ, RZ, UR6 ;  /* 0x00000006ff067e24 */ /* 0x000fe2000f8e00ff */
[----:B----4-:R-:W-:Y:S01]  /*7290*/  MOV R11, UR5 ;  /* 0x00000005000b7c02 */ /* 0x010fe20008000f00 */
[----:B------:R-:W-:Y:S02]  /*72a0*/  IMAD.U32 R10, RZ, RZ, UR4 ;  /* 0x00000004ff0a7e24 */ /* 0x000fe4000f8e00ff */
[----:B------:R-:W-:Y:S07]  /*72b0*/  LEPC R20, `(.L_x_119) ;  /* 0x000000001014794e */ /* 0x000fee0000000000 */
[----:B--2---:R-:W-:Y:S05]  /*72c0*/  CALL.ABS.NOINC R2 ;  /* 0x0000000002007343 */ /* 0x004fea0003c00000 */
.L_x_119:
[----:B------:R-:W-:Y:S02]  /*72d0*/  R2UR UR6, R88 ;  /* 0x00000000580672ca */ /* 0x000fe400000e0000 */
[----:B------:R-:W-:Y:S02]  /*72e0*/  R2UR UR5, R100 ;  /* 0x00000000640572ca */ /* 0x000fe400000e0000 */
[----:B------:R-:W-:Y:S02]  /*72f0*/  R2UR UR4, R99 ;  /* 0x00000000630472ca */ /* 0x000fe400000e0000 */
[----:B------:R-:W-:Y:S02]  /*7300*/  ISETP.NE.U32.AND P4, PT, R78, RZ, PT ;  /* 0x000000ff4e00720c */ /* 0x000fe40003f85070 */
[----:B------:R-:W-:Y:S02]  /*7310*/  ISETP.NE.U32.AND P2, PT, RZ, UR60, PT ;  /* 0x0000003cff007c0c */ /* 0x000fe4000bf45070 */
[----:B------:R-:W-:Y:S02]  /*7320*/  ISETP.NE.AND.EX P4, PT, R79, RZ, PT, P4 ;  /* 0x000000ff4f00720c */ /* 0x000fe40003f85340 */
[----:B------:R-:W-:Y:S01]  /*7330*/  ISETP.NE.AND.EX P2, PT, RZ, UR61, PT, P2 ;  /* 0x0000003dff007c0c */ /* 0x000fe2000bf45320 */
[----:B------:R-:W-:Y:S02]  /*7340*/  UISETP.NE.AND UP2, UPT, UR6, URZ, UPT ;  /* 0x000000ff0600728c */ /* 0x000fe4000bf45270 */
[----:B------:R-:W-:Y:S04]  /*7350*/  UISETP.NE.U32.AND UP0, UPT, UR5, URZ, UPT ;  /* 0x000000ff0500728c */ /* 0x000fe8000bf05070 */
[----:B------:R-:W-:Y:S01]  /*7360*/  UISETP.NE.AND.EX UP1, UPT, UR4, URZ, UPT, UP0 ;  /* 0x000000ff0400728c */ /* 0x000fe2000bf25300 */
[----:B------:R-:W-:Y:S01]  /*7370*/  PLOP3.LUT P1, PT, PT, PT, UP2, 0x80, 0x8 ;  /* 0x000000000008781c */ /* 0x000fe20003f2f028 */
[----:B------:R-:W-:Y:S03]  /*7380*/  UPLOP3.LUT UP0, UPT, UPT, UPT, UPT, 0x40, 0x4 ;  /* 0x000000000004789c */ /* 0x000fe60003f0e870 */
[----:B------:R-:W-:Y:S06]  /*7390*/  @UP2 UPLOP3.LUT UP0, UPT, UPT, UPT, UP1, 0x80, 0x8 ;  /* 0x000000000008289c */ /* 0x000fec0003f0f010 */
[----:B------:R-:W-:Y:S01]  /*73a0*/  PLOP3.LUT P0, PT, PT, PT, UP0, 0x80, 0x8 ;  /* 0x000000000008781c */ /* 0x000fe20003f0f008 */
[----:B------:R-:W-:Y:S01]  /*73b0*/  @!UPT UIADD3 URZ, UPT, UPT, URZ, URZ, URZ ;  /* 0x000000fffffff290 */ /* 0x000fe2000fffe0ff */
[----:B------:R-:W-:Y:S11]  /*73c0*/  BRA.U !UP1, `(.L_x_121) ;  /* 0x0000000109407547 */ /* 0x000ff6000b800000 */
[----:B------:R-:W-:Y:S01]  /*73d0*/  UISETP.NE.U32.AND UP0, UPT, UR60, URZ, UPT ;  /* 0x000000ff3c00728c */ /* 0x000fe2000bf05070 */
[----:B------:R-:W-:Y:S01]  /*73e0*/  R2UR UR6, R100 ;  /* 0x00000000640672ca */ /* 0x000fe200000e0000 */
[----:B------:R-:W1:Y:S01]  /*73f0*/  LDCU.64 UR8, c[0x0][0x358] ;  /* 0x00006b00ff0877ac */ /* 0x000e620008000a00 */
[----:B------:R-:W-:Y:S02]  /*7400*/  HFMA2 R84, -RZ, RZ, 0, 5.9604644775390625e-08 ;  /* 0x00000001ff547431 */ /* 0x000fe400000001ff */
[----:B------:R-:W-:Y:S01]  /*7410*/  IMAD.MOV.U32 R0, RZ, RZ, 0x1 ;  /* 0x00000001ff007424 */ /* 0x000fe200078e00ff */
[----:B------:R-:W-:Y:S06]  /*7420*/  UISETP.NE.AND.EX UP0, UPT, UR61, URZ, UPT, UP0 ;  /* 0x000000ff3d00728c */ /* 0x000fec000bf05300 */
[----:B------:R-:W-:Y:S05]  /*7430*/  PLOP3.LUT P3, PT, PT, PT, UP0, 0x80, 0x8 ;  /* 0x000000000008781c */ /* 0x000fea0003f6f008 */
[----:B------:R-:W2:Y:S01]  /*7440*/  @UP0 LDCU.64 UR4, c[0x0][0xc88] ;  /* 0x00019100ff0407ac */ /* 0x000ea20008000a00 */
[----:B------:R-:W-:Y:S07]  /*7450*/  @UP0 UIMAD UR6, UR44, UR6, URZ ;  /* 0x000000062c0602a4 */ /* 0x000fee000f8e02ff */
[----:B------:R-:W-:Y:S01]  /*7460*/  @!P3 PRMT R84, R0, 0x7610, R84 ;  /* 0x000076100054b816 */ /* 0x000fe20000000054 */
[----:B--2---:R-:W-:Y:S06]  /*7470*/  @UP0 UIMAD.WIDE UR4, UR6, 0x4, UR4 ;  /* 0x00000004060408a5 */ /* 0x004fec000f8e0204 */
[----:B------:R-:W-:Y:S02]  /*7480*/  IMAD.U32 R2, RZ, RZ, UR4 ;  /* 0x00000004ff027e24 */ /* 0x000fe4000f8e00ff */
[----:B------:R-:W-:Y:S03]  /*7490*/  IMAD.U32 R3, RZ, RZ, UR5 ;  /* 0x00000005ff037e24 */ /* 0x000fe6000f8e00ff */
[----:B------:R-:W2:Y:S02]  /*74a0*/  @!UP0 LDCU UR4, c[0x0][0xc80] ;  /* 0x00019000ff0487ac */ /* 0x000ea40008000800 */
[----:B-1---5:R1:W5:Y:S02]  /*74b0*/  @P3 LDG.E R41, desc[UR8][R2.64] ;  /* 0x0000000802293981 */ /* 0x022364000c1e1900 */
[----:B-12---:R-:W-:Y:S02]  /*74c0*/  @!P3 MOV R41, UR4 ;  /* 0x000000040029bc02 */ /* 0x006fe40008000f00 */
.L_x_121:
[----:B------:R-:W-:Y:S05]  /*74d0*/  @!P4 BRA `(.L_x_122) ;  /* 0x000000000024c947 */ /* 0x000fea0003800000 */
[----:B------:R-:W-:Y:S01]  /*74e0*/  ISETP.NE.U32.AND P3, PT, R76, RZ, PT ;  /* 0x000000ff4c00720c */ /* 0x000fe20003f65070 */
[----:B------:R-:W1:Y:S03]  /*74f0*/  LDCU.64 UR4, c[0x0][0x358] ;  /* 0x00006b00ff0477ac */ /* 0x000e660008000a00 */
[----:B------:R-:W-:Y:S11]  /*7500*/  ISETP.NE.AND.EX P3, PT, R77, RZ, PT, P3 ;  /* 0x000000ff4d00720c */ /* 0x000ff60003f65330 */
[----:B------:R-:W-:Y:S02]  /*7510*/  @!UPT UIADD3 URZ, UPT, UPT, URZ, URZ, URZ ;  /* 0x000000fffffff290 */ /* 0x000fe4000fffe0ff */
[----:B------:R-:W2:Y:S01]  /*7520*/  @P3 LDC.64 R2, c[0x0][0xca8] ;  /* 0x00032a00ff023b82 */ /* 0x000ea20000000a00 */
[----:B------:R-:W-:Y:S04]  /*7530*/  @P3 IMAD R0, R78, UR44, RZ ;  /* 0x0000002c4e003c24 */ /* 0x000fe8000f8e02ff */
[----:B--2---:R-:W-:Y:S05]  /*7540*/  @P3 IMAD.WIDE R2, R0, 0x4, R2 ;  /* 0x0000000400023825 */ /* 0x004fea00078e0202 */
[----:B-1---5:R1:W5:Y:S02]  /*7550*/  @P3 LDG.E R38, desc[UR4][R2.64] ;  /* 0x0000000402263981 */ /* 0x022364000c1e1900 */
[----:B-1----:R-:W2:Y:S02]  /*7560*/  @!P3 LDC R38, c[0x0][0xca0] ;  /* 0x00032800ff26bb82 */ /* 0x002ea40000000800 */
.L_x_122:
[----:B-----5:R-:W-:Y:S01]  /*7570*/  FSETP.NEU.AND P3, PT, R41, RZ, PT ;  /* 0x000000ff2900720b */ /* 0x020fe20003f6d000 */
[----:B------:R-:W-:Y:S01]  /*7580*/  ULOP3.LUT UR4, UR54, 0x1, URZ, 0x3c, !UPT ;  /* 0x0000000136047892 */ /* 0x000fe2000f8e3cff */
[----:B------:R-:W-:Y:S01]  /*7590*/  SEL R4, RZ, 0xffffffff, P2 ;  /* 0xffffffffff047807 */ /* 0x000fe20001000000 */
[----:B------:R-:W-:Y:S01]  /*75a0*/  IMAD.U32 R110, RZ, RZ, UR46 ;  /* 0x0000002eff6e7e24 */ /* 0x000fe2000f8e00ff */
[----:B------:R-:W-:Y:S01]  /*75b0*/  @P1 LOP3.LUT P2, RZ, R84, 0xff, RZ, 0xc0, !PT ;  /* 0x000000ff54ff1812 */ /* 0x000fe2000784c0ff */
[----:B------:R-:W-:Y:S01]  /*75c0*/  IMAD.SHL.U32 R81, R93, 0x10, RZ ;  /* 0x000000105d517824 */ /* 0x000fe200078e00ff */
[----:B------:R-:W-:Y:S01]  /*75d0*/  @P1 SEL R3, RZ, 0xffffffff, P3 ;  /* 0xffffffffff031807 */ /* 0x000fe20001800000 */
[----:B------:R-:W-:Y:S01]  /*75e0*/  IMAD.U32 R111, RZ, RZ, UR4 ;  /* 0x00000004ff6f7e24 */ /* 0x000fe2000f8e00ff */
[----:B------:R-:W-:Y:S01]  /*75f0*/  LEA R89, R36, UR47, 0x3 ;  /* 0x0000002f24597c11 */ /* 0x000fe2000f8e18ff */
[----:B------:R-:W-:Y:S01]  /*7600*/  IMAD.SHL.U32 R110, R110, 0x2000, RZ ;  /* 0x000020006e6e7824 */ /* 0x000fe200078e00ff */
[----:B------:R-:W-:Y:S01]  /*7610*/  @P0 SEL R3, R4, R3, !P2 ;  /* 0x0000000304030207 */ /* 0x000fe20005000000 */
[----:B------:R-:W-:Y:S01]  /*7620*/  IMAD.SHL.U32 R80, R92, 0x10, RZ ;  /* 0x000000105c507824 */ /* 0x000fe200078e00ff */
[----:B------:R-:W-:Y:S01]  /*7630*/  SHF.L.U32 R2, R95, 0x1f, RZ ;  /* 0x0000001f5f027819 */ /* 0x000fe200000006ff */
[----:B------:R-:W-:Y:S01]  /*7640*/  IMAD.IADD R82, R97, 0x1, R110 ;  /* 0x0000000161527824 */ /* 0x000fe200078e026e */
[----:B------:R-:W-:Y:S01]  /*7650*/  @P1 LOP3.LUT R3, R3, 0x1, RZ, 0xc0, !PT ;  /* 0x0000000103031812 */ /* 0x000fe200078ec0ff */
[----:B------:R-:W-:Y:S01]  /*7660*/  BSSY B1, `(.L_x_123) ;  /* 0x0000039000017945 */ /* 0x000fe20003800000 */
[----:B------:R-:W-:Y:S01]  /*7670*/  PLOP3.LUT P2, PT, PT, PT, UP1, 0x80, 0x8 ;  /* 0x000000000008781c */ /* 0x000fe20003f4f018 */
[----:B------:R-:W-:Y:S01]  /*7680*/  IMAD.IADD R83, R82, 0x1, R81 ;  /* 0x0000000152537824 */ /* 0x000fe200078e0251 */
[----:B------:R-:W-:Y:S01]  /*7690*/  ISETP.NE.U32.OR P5, PT, R3, 0x1, !P1 ;  /* 0x000000010300780c */ /* 0x000fe20004fa5470 */
[----:B------:R-:W-:Y:S01]  /*76a0*/  IMAD.U32 R3, RZ, RZ, UR46 ;  /* 0x0000002eff037e24 */ /* 0x000fe2000f8e00ff */
[----:B------:R-:W-:Y:S01]  /*76b0*/  LOP3.LUT P4, R90, R84, 0xff, RZ, 0xc0, !PT ;  /* 0x000000ff545a7812 */ /* 0x000fe2000788c0ff */
[----:B------:R-:W-:Y:S01]  /*76c0*/  IMAD.MOV.U32 R109, RZ, RZ, 0x1 ;  /* 0x00000001ff6d7424 */ /* 0x000fe200078e00ff */
[----:B------:R-:W-:Y:S01]  /*76d0*/  P2R R108, PR, RZ, 0x20 ;  /* 0x00000020ff6c7803 */ /* 0x000fe20000000000 */
[----:B------:R-:W-:Y:S01]  /*76e0*/  IMAD R39, R36, 0x40, R37 ;  /* 0x0000004024277824 */ /* 0x000fe200078e0225 */
[----:B------:R-:W-:Y:S01]  /*76f0*/  LEA R0, R3, UR47, 0x3 ;  /* 0x0000002f03007c11 */ /* 0x000fe2000f8e18ff */
[----:B------:R-:W-:Y:S01]  /*7700*/  IMAD.U32 R112, RZ, RZ, UR46 ;  /* 0x0000002eff707e24 */ /* 0x000fe2000f8e00ff */
[----:B------:R-:W-:Y:S02]  /*7710*/  SEL R3, RZ, 0xffffffff, P3 ;  /* 0xffffffffff037807 */ /* 0x000fe40001800000 */
[----:B------:R-:W-:Y:S02]  /*7720*/  CS2R R74, SRZ ;  /* 0x00000000004a7805 */ /* 0x000fe4000001ff00 */
[----:B------:R-:W-:Y:S02]  /*7730*/  CS2R R72, SRZ ;  /* 0x0000000000487805 */ /* 0x000fe4000001ff00 */
[----:B------:R-:W-:Y:S02]  /*7740*/  CS2R R66, SRZ ;  /* 0x0000000000427805 */ /* 0x000fe4000001ff00 */
[----:B------:R-:W-:Y:S02]  /*7750*/  @P2 SEL R3, R4, R3, !P4 ;  /* 0x0000000304032207 */ /* 0x000fe40006000000 */
[----:B------:R-:W-:Y:S02]  /*7760*/  CS2R R64, SRZ ;  /* 0x0000000000407805 */ /* 0x000fe4000001ff00 */
[----:B------:R-:W-:Y:S02]  /*7770*/  @P5 SHF.L.U32 R5, R111, 0x1f, RZ ;  /* 0x0000001f6f055819 */ /* 0x000fe400000006ff */
[----:B------:R-:W-:Y:S02]  /*7780*/  CS2R R58, SRZ ;  /* 0x00000000003a7805 */ /* 0x000fe4000001ff00 */
[----:B------:R-:W-:Y:S02]  /*7790*/  LOP3.LUT R3, R3, 0x1, RZ, 0xc0, !PT ;  /* 0x0000000103037812 */ /* 0x000fe400078ec0ff */
[----:B------:R-:W-:Y:S01]  /*77a0*/  CS2R R56, SRZ ;  /* 0x0000000000387805 */ /* 0x000fe2000001ff00 */
[----:B------:R-:W1:Y:S01]  /*77b0*/  @P5 SYNCS.PHASECHK.TRANS64.TRYWAIT P1, [R0+URZ+0x120], R5 ;  /* 0x00012005000055a7 */ /* 0x000e6200080211ff */
[----:B------:R-:W-:Y:S02]  /*77c0*/  CS2R R50, SRZ ;  /* 0x0000000000327805 */ /* 0x000fe4000001ff00 */
[----:B------:R-:W-:Y:S02]  /*77d0*/  ISETP.NE.U32.AND P2, PT, R3, 0x1, PT ;  /* 0x000000010300780c */ /* 0x000fe40003f45070 */
[----:B------:R-:W-:Y:S01]  /*77e0*/  CS2R R48, SRZ ;  /* 0x0000000000307805 */ /* 0x000fe2000001ff00 */
[----:B------:R-:W-:Y:S01]  /*77f0*/  IMAD.IADD R47, R82, 0x1, R80 ;  /* 0x00000001522f7824 */ /* 0x000fe200078e0250 */
[----:B------:R-:W-:Y:S01]  /*7800*/  P2R R113, PR, RZ, 0x4 ;  /* 0x00000004ff717803 */ /* 0x000fe20000000000 */
[----:B------:R-:W-:Y:S01]  /*7810*/  IMAD.IADD R46, R96, 0x1, R83 ;  /* 0x00000001602e7824 */ /* 0x000fe200078e0253 */
[----:B------:R3:W4:Y:S01]  /*7820*/  SYNCS.PHASECHK.TRANS64.TRYWAIT P0, [R89+URZ+0x180], R2 ;  /* 0x00018002590075a7 */ /* 0x00072200080011ff */
[----:B-1----:R-:W-:Y:S01]  /*7830*/  @P5 SEL R109, RZ, 0x1, !P1 ;  /* 0x00000001ff6d5807 */ /* 0x002fe20004800000 */
[----:B---3--:R-:W-:Y:S06]  /*7840*/  @!P5 BRA `(.L_x_124) ;  /* 0x000000000068d947 */ /* 0x008fec0003800000 */
[----:B------:R-:W-:Y:S01]  /*7850*/  ISETP.NE.AND P1, PT, R109, RZ, PT ;  /* 0x000000ff6d00720c */ /* 0x000fe20003f25270 */
[----:B------:R-:W-:Y:S01]  /*7860*/  BSSY B0, `(.L_x_125) ;  /* 0x000000d000007945 */ /* 0x000fe20003800000 */
[----:B------:R-:W-:Y:S02]  /*7870*/  CS2R R50, SRZ ;  /* 0x0000000000327805 */ /* 0x000fe4000001ff00 */
[----:B------:R-:W-:Y:S02]  /*7880*/  CS2R R48, SRZ ;  /* 0x0000000000307805 */ /* 0x000fe4000001ff00 */
[----:B------:R-:W-:Y:S02]  /*7890*/  CS2R R58, SRZ ;  /* 0x00000000003a7805 */ /* 0x000fe4000001ff00 */
[----:B------:R-:W-:Y:S02]  /*78a0*/  CS2R R56, SRZ ;  /* 0x0000000000387805 */ /* 0x000fe4000001ff00 */
[----:B------:R-:W-:Y:S02]  /*78b0*/  CS2R R66, SRZ ;  /* 0x0000000000427805 */ /* 0x000fe4000001ff00 */
[----:B------:R-:W-:Y:S02]  /*78c0*/  CS2R R64, SRZ ;  /* 0x0000000000407805 */ /* 0x000fe4000001ff00 */
[----:B------:R-:W-:Y:S02]  /*78d0*/  CS2R R74, SRZ ;  /* 0x00000000004a7805 */ /* 0x000fe4000001ff00 */
[----:B------:R-:W-:Y:S01]  /*78e0*/  CS2R R72, SRZ ;  /* 0x0000000000487805 */ /* 0x000fe2000001ff00 */
[----:B------:R-:W-:Y:S06]  /*78f0*/  @P1 BRA `(.L_x_126) ;  /* 0x00000000000c1947 */ /* 0x000fec0003800000 */
[----:B------:R-:W-:Y:S04]  /*7900*/  SHF.L.U32 R3, R111, 0x1f, RZ ;  /* 0x0000001f6f037819 */ /* 0x000fe800000006ff */
[----:B------:R-:W1:Y:S02]  /*7910*/  SYNCS.PHASECHK.TRANS64.TRYWAIT P1, [R0+URZ+0x120], R3 ;  /* 0x00012003000075a7 */ /* 0x000e6400080211ff */
[----:B-1----:R-:W-:Y:S05]  /*7920*/  @!P1 BRA `(.L_x_127) ;  /* 0x0000002800d49947 */ /* 0x002fea0003800000 */
.L_x_126:
[----:B------:R-:W-:Y:S05]  /*7930*/  BSYNC B0 ;  /* 0x0000000000007941 */ /* 0x000fea0003800000 */
.L_x_125:
[----:B------:R-:W-:Y:S01]  /*7940*/  ISETP.NE.AND P1, PT, R113, RZ, PT ;  /* 0x000000ff7100720c */ /* 0x000fe20003f25270 */
[----:B------:R-:W-:Y:S04]  /*7950*/  UIADD3 UR4, UPT, UPT, UR46, 0x1, URZ ;  /* 0x000000012e047890 */ /* 0x000fe8000fffe0ff */
[----:B------:R-:W-:Y:S04]  /*7960*/  UISETP.NE.AND UP0, UPT, UR4, 0x3, UPT ;  /* 0x000000030400788c */ /* 0x000fe8000bf05270 */
[----:B------:R-:W-:Y:S02]  /*7970*/  USEL UR5, URZ, 0x1, UP0 ;  /* 0x00000001ff057887 */ /* 0x000fe40008000000 */
[----:B------:R-:W-:Y:S02]  /*7980*/  USEL UR4, UR4, URZ, UP0 ;  /* 0x000000ff04047287 */ /* 0x000fe40008000000 */
[----:B------:R3:W1:Y:S02]  /*7990*/  @P1 LDS.128 R48, [R82] ;  /* 0x0000000052301984 */ /* 0x0006640000000c00 */
[----:B------:R-:W-:Y:S02]  /*79a0*/  LOP3.LUT R111, R111, UR5, RZ, 0x3c, !PT ;  /* 0x000000056f6f7c12 */ /* 0x000fe4000f8e3cff */
[----:B------:R3:W1:Y:S01]  /*79b0*/  @P1 LDS.128 R56, [R83+0x10] ;  /* 0x0000100053381984 */ /* 0x0006620000000c00 */
[----:B------:R-:W-:Y:S03]  /*79c0*/  IMAD.U32 R112, RZ, RZ, UR4 ;  /* 0x00000004ff707e24 */ /* 0x000fe6000f8e00ff */
[----:B------:R3:W1:Y:S04]  /*79d0*/  @P1 LDS.128 R64, [R47+0x20] ;  /* 0x000020002f401984 */ /* 0x0006680000000c00 */
[----:B------:R3:W1:Y:S02]  /*79e0*/  @P1 LDS.128 R72, [R46+0x10] ;  /* 0x000010002e481984 */ /* 0x0006640000000c00 */
.L_x_124:
[----:B------:R-:W-:Y:S05]  /*79f0*/  BSYNC B1 ;  /* 0x0000000000017941 */ /* 0x000fea0003800000 */
.L_x_123:
[----:B-1----:R-:W-:Y:S04]  /*7a00*/  SHF.R.U32.HI R0, RZ, 0x15, R39 ;  /* 0x00000015ff007819 */ /* 0x002fe80000011627 */
[----:B------:R-:W-:Y:S01]  /*7a10*/  LOP3.LUT P1, RZ, R0, 0x3, R85, 0x48, !PT ;  /* 0x0000000300ff7812 */ /* 0x000fe20007824855 */
[----:B------:R-:W-:Y:S01]  /*7a20*/  @!UPT UIADD3 URZ, UPT, UPT, URZ, URZ, URZ ;  /* 0x000000fffffff290 */ /* 0x000fe2000fffe0ff */
[----:B----4-:R-:W-:Y:S11]  /*7a30*/  @P0 BRA `(.L_x_128) ;  /* 0x0000000000080947 */ /* 0x010ff60003800000 */
[----:B------:R-:W1:Y:S02]  /*7a40*/  SYNCS.PHASECHK.TRANS64.TRYWAIT P0, [R89+URZ+0x180], R2 ;  /* 0x00018002590075a7 */ /* 0x000e6400080011ff */
[----:B-1----:R-:W-:Y:S05]  /*7a50*/  @!P0 BRA `(.L_x_129) ;  /* 0x00000028009c8947 */ /* 0x002fea0003800000 */
.L_x_128:
[----:B------:R-:W-:Y:S05]  /*7a60*/  @!P1 BRA `(.L_x_130) ;  /* 0x0000000000409947 */ /* 0x000fea0003800000 */
[----:B------:R-:W4:Y:S01]  /*7a70*/  LDCU.64 UR8, c[0x4][0x70] ;  /* 0x01000e00ff0877ac */ /* 0x000f220008000a00 */
[----:B------:R-:W-:Y:S01]  /*7a80*/  MOV R3, 0x0 ;  /* 0x0000000000037802 */ /* 0x000fe20000000f00 */
[----:B------:R-:W-:Y:S02]  /*7a90*/  HFMA2 R12, -RZ, RZ, 0, 5.9604644775390625e-08 ;  /* 0x00000001ff0c7431 */ /* 0x000fe400000001ff */
[----:B------:R-:W-:Y:S02]  /*7aa0*/  IMAD.MOV.U32 R8, RZ, RZ, 0x192 ;  /* 0x00000192ff087424 */ /* 0x000fe400078e00ff */
[----:B------:R-:W-:Y:S01]  /*7ab0*/  IMAD.MOV.U32 R13, RZ, RZ, RZ ;  /* 0x000000ffff0d7224 */ /* 0x000fe200078e00ff */
[----:B------:R-:W5:Y:S01]  /*7ac0*/  LDCU.64 UR6, c[0x4][0x78] ;  /* 0x01000f00ff0677ac */ /* 0x000f620008000a00 */
[----:B-1----:R-:W1:Y:S01]  /*7ad0*/  LDC.64 R2, c[0x4][R3] ;  /* 0x0100000003027b82 */ /* 0x002e620000000a00 */
[----:B------:R-:W2:Y:S01]  /*7ae0*/  LDCU.64 UR4, c[0x4][0x10] ;  /* 0x01000200ff0477ac */ /* 0x000ea20008000a00 */
[----:B----4-:R-:W-:Y:S01]  /*7af0*/  MOV R5, UR9 ;  /* 0x0000000900057c02 */ /* 0x010fe20008000f00 */
[----:B------:R-:W-:Y:S01]  /*7b00*/  IMAD.U32 R4, RZ, RZ, UR8 ;  /* 0x00000008ff047e24 */ /* 0x000fe2000f8e00ff */
[----:B-----5:R-:W-:Y:S01]  /*7b10*/  MOV R7, UR7 ;  /* 0x0000000700077c02 */ /* 0x020fe20008000f00 */
[----:B------:R-:W-:Y:S01]  /*7b20*/  IMAD.U32 R6, RZ, RZ, UR6 ;  /* 0x00000006ff067e24 */ /* 0x000fe2000f8e00ff */
[----:B--2---:R-:W-:Y:S01]  /*7b30*/  MOV R11, UR5 ;  /* 0x00000005000b7c02 */ /* 0x004fe20008000f00 */
[----:B------:R-:W-:Y:S02]  /*7b40*/  IMAD.U32 R10, RZ, RZ, UR4 ;  /* 0x00000004ff0a7e24 */ /* 0x000fe4000f8e00ff */
[----:B------:R-:W-:Y:S07]  /*7b50*/  LEPC R20, `(.L_x_130) ;  /* 0x000000001014794e */ /* 0x000fee0000000000 */
[----:B-1-3--:R-:W-:Y:S05]  /*7b60*/  CALL.ABS.NOINC R2 ;  /* 0x0000000002007343 */ /* 0x00afea0003c00000 */
.L_x_130:
[C---:B------:R-:W-:Y:S01]  /*7b70*/  SHF.L.U32 R40, R48.reuse, 0x10, RZ ;  /* 0x0000001030287819 */ /* 0x040fe200000006ff */
[----:B------:R-:W-:Y:S05]  /*7b80*/  WARPSYNC.ALL ;  /* 0x0000000000007948 */ /* 0x000fea0003800000 */
[----:B------:R-:W-:Y:S01]  /*7b90*/  R2UR UR4, R39 ;  /* 0x00000000270472ca */ /* 0x000fe200000e0000 */
[----:B------:R-:W-:Y:S01]  /*7ba0*/  BSSY.RECONVERGENT B0, `(.L_x_131) ;  /* 0x0000087000007945 */ /* 0x000fe20003800200 */
[----:B------:R-:W-:Y:S02]  /*7bb0*/  LOP3.LUT R43, R48, 0xffff0000, RZ, 0xc0, !PT ;  /* 0xffff0000302b7812 */ /* 0x000fe400078ec0ff */
[----:B------:R-:W-:Y:S02]  /*7bc0*/  SHF.L.U32 R42, R49, 0x10, RZ ;  /* 0x00000010312a7819 */ /* 0x000fe400000006ff */
[----:B------:R-:W-:Y:S02]  /*7bd0*/  SHF.L.U32 R45, R51, 0x10, RZ ;  /* 0x00000010332d7819 */ /* 0x000fe400000006ff */
[----:B------:R-:W-:Y:S02]  /*7be0*/  LOP3.LUT R44, R75, 0xffff0000, RZ, 0xc0, !PT ;  /* 0xffff00004b2c7812 */ /* 0x000fe400078ec0ff */
[----:B------:R-:W-:Y:S03]  /*7bf0*/  ISETP.NE.AND P0, PT, R98, RZ, PT ;  /* 0x000000ff6200720c */ /* 0x000fe60003f05270 */
[----:B------:R-:W2:Y:S02]  /*7c00*/  LDTM.x32 R4, tmem[UR4] ;  /* 0x00000004000479ee */ /* 0x000ea400082c0000 */
[C---:B--2---:R-:W-:Y:S01]  /*7c10*/  FMUL R0, R38.reuse, R4 ;  /* 0x0000000426007220 */ /* 0x044fe20000400000 */
[C---:B-1----:R-:W-:Y:S01]  /*7c20*/  FMUL R2, R38.reuse, R5 ;  /* 0x0000000526027220 */ /* 0x042fe20000400000 */
[C---:B------:R-:W-:Y:S01]  /*7c30*/  FMUL R3, R38.reuse, R6 ;  /* 0x0000000626037220 */ /* 0x040fe20000400000 */
[----:B------:R-:W-:Y:S01]  /*7c40*/  FMUL R7, R38, R7 ;  /* 0x0000000726077220 */ /* 0x000fe20000400000 */
[----:B------:R-:W-:Y:S01]  /*7c50*/  FFMA R0, R41, R40, R0 ;  /* 0x0000002829007223 */ /* 0x000fe20000000000 */
[----:B------:R-:W-:Y:S01]  /*7c60*/  LOP3.LUT R40, R49, 0xffff0000, RZ, 0xc0, !PT ;  /* 0xffff000031287812 */ /* 0x000fe200078ec0ff */
[C---:B------:R-:W-:Y:S01]  /*7c70*/  FFMA R2, R41.reuse, R43, R2 ;  /* 0x0000002b29027223 */ /* 0x040fe20000000002 */
[C---:B------:R-:W-:Y:S01]  /*7c80*/  SHF.L.U32 R43, R50.reuse, 0x10, RZ ;  /* 0x00000010322b7819 */ /* 0x040fe200000006ff */
[C---:B------:R-:W-:Y:S01]  /*7c90*/  FFMA R3, R41.reuse, R42, R3 ;  /* 0x0000002a29037223 */ /* 0x040fe20000000003 */
[----:B------:R-:W-:Y:S01]  /*7ca0*/  LOP3.LUT R42, R50, 0xffff0000, RZ, 0xc0, !PT ;  /* 0xffff0000322a7812 */ /* 0x000fe200078ec0ff */
[----:B------:R-:W-:Y:S01]  /*7cb0*/  FMUL R4, R38, R8 ;  /* 0x0000000826047220 */ /* 0x000fe20000400000 */
[----:B------:R-:W-:Y:S01]  /*7cc0*/  F2FP.BF16.F32.PACK_AB R52, R2, R0 ;  /* 0x000000000234723e */ /* 0x000fe200000010ff */
[----:B------:R-:W-:Y:S01]  /*7cd0*/  FFMA R7, R41, R40, R7 ;  /* 0x0000002829077223 */ /* 0x000fe20000000007 */
[----:B------:R-:W-:Y:S01]  /*7ce0*/  LOP3.LUT R40, R51, 0xffff0000, RZ, 0xc0, !PT ;  /* 0xffff000033287812 */ /* 0x000fe200078ec0ff */
[C---:B------:R-:W-:Y:S01]  /*7cf0*/  FMUL R5, R38.reuse, R9 ;  /* 0x0000000926057220 */ /* 0x040fe20000400000 */
[C---:B------:R-:W-:Y:S01]  /*7d00*/  FMUL R6, R38.reuse, R10 ;  /* 0x0000000a26067220 */ /* 0x040fe20000400000 */
[----:B------:R-:W-:Y:S01]  /*7d10*/  FMUL R11, R38, R11 ;  /* 0x0000000b260b7220 */ /* 0x000fe20000400000 */
[----:B------:R-:W-:Y:S01]  /*7d20*/  F2FP.BF16.F32.PACK_AB R53, R7, R3 ;  /* 0x000000030735723e */ /* 0x000fe200000010ff */
[C---:B------:R-:W-:Y:S01]  /*7d30*/  FFMA R4, R41.reuse, R43, R4 ;  /* 0x0000002b29047223 */ /* 0x040fe20000000004 */
[C---:B------:R-:W-:Y:S01]  /*7d40*/  SHF.L.U32 R43, R56.reuse, 0x10, RZ ;  /* 0x00000010382b7819 */ /* 0x040fe200000006ff */
[----:B------:R-:W-:Y:S01]  /*7d50*/  FFMA R5, R41, R42, R5 ;  /* 0x0000002a29057223 */ /* 0x000fe20000000005 */
[----:B------:R-:W-:Y:S01]  /*7d60*/  LOP3.LUT R42, R57, 0xffff0000, RZ, 0xc0, !PT ;  /* 0xffff0000392a7812 */ /* 0x000fe200078ec0ff */
[----:B------:R-:W-:Y:S01]  /*7d70*/  FFMA R6, R41, R45, R6 ;  /* 0x0000002d29067223 */ /* 0x000fe20000000006 */
[----:B------:R-:W-:Y:S01]  /*7d80*/  SHF.L.U32 R45, R57, 0x10, RZ ;  /* 0x00000010392d7819 */ /* 0x000fe200000006ff */
[----:B------:R-:W-:Y:S01]  /*7d90*/  FFMA R11, R41, R40, R11 ;  /* 0x00000028290b7223 */ /* 0x000fe2000000000b */
[----:B------:R-:W-:Y:S01]  /*7da0*/  LOP3.LUT R40, R56, 0xffff0000, RZ, 0xc0, !PT ;  /* 0xffff000038287812 */ /* 0x000fe200078ec0ff */
[C---:B------:R-:W-:Y:S01]  /*7db0*/  FMUL R8, R38.reuse, R12 ;  /* 0x0000000c26087220 */ /* 0x040fe20000400000 */
[----:B------:R-:W-:Y:S01]  /*7dc0*/  F2FP.BF16.F32.PACK_AB R54, R5, R4 ;  /* 0x000000040536723e */ /* 0x000fe200000010ff */
[C---:B------:R-:W-:Y:S01]  /*7dd0*/  FMUL R9, R38.reuse, R13 ;  /* 0x0000000d26097220 */ /* 0x040fe20000400000 */
[----:B------:R-:W-:Y:S01]  /*7de0*/  F2FP.BF16.F32.PACK_AB R55, R11, R6 ;  /* 0x000000060b37723e */ /* 0x000fe200000010ff */
[C---:B------:R-:W-:Y:S01]  /*7df0*/  FMUL R10, R38.reuse, R14 ;  /* 0x0000000e260a7220 */ /* 0x040fe20000400000 */
[----:B------:R-:W-:Y:S01]  /*7e00*/  FMUL R15, R38, R15 ;  /* 0x0000000f260f7220 */ /* 0x000fe20000400000 */
[----:B------:R-:W-:Y:S01]  /*7e10*/  FFMA R8, R41, R43, R8 ;  /* 0x0000002b29087223 */ /* 0x000fe20000000008 */
[----:B------:R-:W-:Y:S01]  /*7e20*/  SHF.L.U32 R43, R59, 0x10, RZ ;  /* 0x000000103b2b7819 */ /* 0x000fe200000006ff */
[C---:B------:R-:W-:Y:S01]  /*7e30*/  FFMA R9, R41.reuse, R40, R9 ;  /* 0x0000002829097223 */ /* 0x040fe20000000009 */
[C---:B------:R-:W-:Y:S01]  /*7e40*/  SHF.L.U32 R40, R58.reuse, 0x10, RZ ;  /* 0x000000103a287819 */ /* 0x040fe200000006ff */
        /* <DEDUP_REMOVED lines=8> */
[----:B------:R-:W-:Y:S01]  /*7ed0*/  FMUL R14, R38, R18 ;  /* 0x00000012260e7220 */ /* 0x000fe20000400000 */
[----:B------:R-:W-:Y:S01]  /*7ee0*/  FFMA R12, R41, R40, R12 ;  /* 0x00000028290c7223 */ /* 0x000fe2000000000c */
[----:B------:R-:W-:Y:S01]  /*7ef0*/  LOP3.LUT R40, R59, 0xffff0000, RZ, 0xc0, !PT ;  /* 0xffff00003b287812 */ /* 0x000fe200078ec0ff */
[C---:B------:R-:W-:Y:S01]  /*7f00*/  FFMA R13, R41.reuse, R42, R13 ;  /* 0x0000002a290d7223 */ /* 0x040fe2000000000d */
[----:B------:R-:W-:Y:S01]  /*7f10*/  LOP3.LUT R42, R64, 0xffff0000, RZ, 0xc0, !PT ;  /* 0xffff0000402a7812 */ /* 0x000fe200078ec0ff */
[----:B------:R-:W-:Y:S01]  /*7f20*/  FMUL R19, R38, R19 ;  /* 0x0000001326137220 */ /* 0x000fe20000400000 */
[----:B------:R-:W-:Y:S01]  /*7f30*/  FFMA R14, R41, R43, R14 ;  /* 0x0000002b290e7223 */ /* 0x000fe2000000000e */
[----:B------:R-:W-:Y:S01]  /*7f40*/  SHF.L.U32 R43, R64, 0x10, RZ ;  /* 0x00000010402b7819 */ /* 0x000fe200000006ff */
[----:B------:R1:W-:Y:S01]  /*7f50*/  STS.128 [R82], R52 ;  /* 0x0000003452007388 */ /* 0x0003e20000000c00 */
[----:B------:R-:W-:Y:S01]  /*7f60*/  F2FP.BF16.F32.PACK_AB R62, R13, R12 ;  /* 0x0000000c0d3e723e */ /* 0x000fe200000010ff */
[C---:B------:R-:W-:Y:S01]  /*7f70*/  FMUL R16, R38.reuse, R20 ;  /* 0x0000001426107220 */ /* 0x040fe20000400000 */
        /* <DEDUP_REMOVED lines=8> */
[C---:B------:R-:W-:Y:S01]  /*8000*/  FFMA R17, R41.reuse, R42, R17 ;  /* 0x0000002a29117223 */ /* 0x040fe20000000011 */
[----:B------:R-:W-:Y:S01]  /*8010*/  FFMA R18, R41, R45, R18 ;  /* 0x0000002d29127223 */ /* 0x000fe20000000012 */
[----:B------:R1:W-:Y:S01]  /*8020*/  STS.128 [R83+0x10], R60 ;  /* 0x0000103c53007388 */ /* 0x0003e20000000c00 */
[----:B------:R-:W-:Y:S01]  /*8030*/  SHF.L.U32 R45, R67, 0x10, RZ ;  /* 0x00000010432d7819 */ /* 0x000fe200000006ff */
[----:B------:R-:W-:Y:S01]  /*8040*/  FFMA R23, R41, R40, R23 ;  /* 0x0000002829177223 */ /* 0x000fe20000000017 */
[----:B------:R-:W-:Y:S01]  /*8050*/  LOP3.LUT R40, R66, 0xffff0000, RZ, 0xc0, !PT ;  /* 0xffff000042287812 */ /* 0x000fe200078ec0ff */
[C---:B------:R-:W-:Y:S01]  /*8060*/  FMUL R20, R38.reuse, R24 ;  /* 0x0000001826147220 */ /* 0x040fe20000400000 */
[----:B------:R-:W-:Y:S01]  /*8070*/  LOP3.LUT R42, R67, 0xffff0000, RZ, 0xc0, !PT ;  /* 0xffff0000432a7812 */ /* 0x000fe200078ec0ff */
[C---:B------:R-:W-:Y:S01]  /*8080*/  FMUL R21, R38.reuse, R25 ;  /* 0x0000001926157220 */ /* 0x040fe20000400000 */
[----:B------:R-:W-:Y:S01]  /*8090*/  F2FP.BF16.F32.PACK_AB R68, R17, R16 ;  /* 0x000000101144723e */ /* 0x000fe200000010ff */
[C---:B------:R-:W-:Y:S01]  /*80a0*/  FMUL R22, R38.reuse, R26 ;  /* 0x0000001a26167220 */ /* 0x040fe20000400000 */
[----:B------:R-:W-:Y:S01]  /*80b0*/  FMUL R27, R38, R27 ;  /* 0x0000001b261b7220 */ /* 0x000fe20000400000 */
[C---:B------:R-:W-:Y:S01]  /*80c0*/  FFMA R20, R41.reuse, R43, R20 ;  /* 0x0000002b29147223 */ /* 0x040fe20000000014 */
[C---:B------:R-:W-:Y:S01]  /*80d0*/  FFMA R21, R41.reuse, R40, R21 ;  /* 0x0000002829157223 */ /* 0x040fe20000000015 */
[C---:B------:R-:W-:Y:S01]  /*80e0*/  FFMA R22, R41.reuse, R45, R22 ;  /* 0x0000002d29167223 */ /* 0x040fe20000000016 */
[----:B------:R-:W-:Y:S01]  /*80f0*/  FFMA R27, R41, R42, R27 ;  /* 0x0000002a291b7223 */ /* 0x000fe2000000001b */
[----:B------:R-:W-:Y:S01]  /*8100*/  SHF.L.U32 R40, R72, 0x10, RZ ;  /* 0x0000001048287819 */ /* 0x000fe200000006ff */
[----:B------:R-:W-:Y:S01]  /*8110*/  FMUL R24, R38, R28 ;  /* 0x0000001c26187220 */ /* 0x000fe20000400000 */
[----:B------:R-:W-:Y:S01]  /*8120*/  LOP3.LUT R42, R72, 0xffff0000, RZ, 0xc0, !PT ;  /* 0xffff0000482a7812 */ /* 0x000fe200078ec0ff */
[C---:B------:R-:W-:Y:S01]  /*8130*/  FMUL R25, R38.reuse, R29 ;  /* 0x0000001d26197220 */ /* 0x040fe20000400000 */
[----:B------:R-:W-:Y:S01]  /*8140*/  SHF.L.U32 R43, R73, 0x10, RZ ;  /* 0x00000010492b7819 */ /* 0x000fe200000006ff */
[C---:B------:R-:W-:Y:S01]  /*8150*/  FMUL R26, R38.reuse, R30 ;  /* 0x0000001e261a7220 */ /* 0x040fe20000400000 */
[C---:B------:R-:W-:Y:S01]  /*8160*/  FFMA R24, R41.reuse, R40, R24 ;  /* 0x0000002829187223 */ /* 0x040fe20000000018 */
[----:B------:R-:W-:Y:S01]  /*8170*/  FFMA R25, R41, R42, R25 ;  /* 0x0000002a29197223 */ /* 0x000fe20000000019 */
[----:B------:R-:W-:Y:S01]  /*8180*/  LOP3.LUT R40, R73, 0xffff0000, RZ, 0xc0, !PT ;  /* 0xffff000049287812 */ /* 0x000fe200078ec0ff */
[----:B------:R-:W-:Y:S01]  /*8190*/  FFMA R26, R41, R43, R26 ;  /* 0x0000002b291a7223 */ /* 0x000fe2000000001a */
[----:B------:R-:W-:Y:S01]  /*81a0*/  FMUL R31, R38, R31 ;  /* 0x0000001f261f7220 */ /* 0x000fe20000400000 */
[----:B------:R-:W-:Y:S01]  /*81b0*/  SHF.L.U32 R43, R74, 0x10, RZ ;  /* 0x000000104a2b7819 */ /* 0x000fe200000006ff */
[----:B------:R-:W-:Y:S01]  /*81c0*/  FMUL R28, R38, R32 ;  /* 0x00000020261c7220 */ /* 0x000fe20000400000 */
[----:B------:R-:W-:Y:S01]  /*81d0*/  LOP3.LUT R42, R74, 0xffff0000, RZ, 0xc0, !PT ;  /* 0xffff00004a2a7812 */ /* 0x000fe200078ec0ff */
[C---:B------:R-:W-:Y:S01]  /*81e0*/  FMUL R29, R38.reuse, R33 ;  /* 0x00000021261d7220 */ /* 0x040fe20000400000 */
[----:B------:R-:W-:Y:S01]  /*81f0*/  SHF.L.U32 R45, R75, 0x10, RZ ;  /* 0x000000104b2d7819 */ /* 0x000fe200000006ff */
[C---:B------:R-:W-:Y:S01]  /*8200*/  FMUL R30, R38.reuse, R34 ;  /* 0x00000022261e7220 */ /* 0x040fe20000400000 */
[----:B------:R-:W-:Y:S01]  /*8210*/  FFMA R31, R41, R40, R31 ;  /* 0x00000028291f7223 */ /* 0x000fe2000000001f */
[----:B------:R-:W-:Y:S01]  /*8220*/  FMUL R35, R38, R35 ;  /* 0x0000002326237220 */ /* 0x000fe20000400000 */
[----:B------:R-:W-:Y:S01]  /*8230*/  F2FP.BF16.F32.PACK_AB R69, R23, R18 ;  /* 0x000000121745723e */ /* 0x000fe200000010ff */
[----:B------:R-:W-:Y:S01]  /*8240*/  FFMA R28, R41, R43, R28 ;  /* 0x0000002b291c7223 */ /* 0x000fe2000000001c */
[----:B------:R-:W-:Y:S01]  /*8250*/  F2FP.BF16.F32.PACK_AB R70, R21, R20 ;  /* 0x000000141546723e */ /* 0x000fe200000010ff */
[----:B------:R-:W-:Y:S01]  /*8260*/  FFMA R29, R41, R42, R29 ;  /* 0x0000002a291d7223 */ /* 0x000fe2000000001d */
[----:B------:R-:W-:Y:S01]  /*8270*/  F2FP.BF16.F32.PACK_AB R71, R27, R22 ;  /* 0x000000161b47723e */ /* 0x000fe200000010ff */
[C---:B------:R-:W-:Y:S01]  /*8280*/  FFMA R30, R41.reuse, R45, R30 ;  /* 0x0000002d291e7223 */ /* 0x040fe2000000001e */
[----:B------:R-:W-:Y:S01]  /*8290*/  FFMA R35, R41, R44, R35 ;  /* 0x0000002c29237223 */ /* 0x000fe20000000023 */
[----:B------:R-:W-:Y:S02]  /*82a0*/  F2FP.BF16.F32.PACK_AB R104, R25, R24 ;  /* 0x000000181968723e */ /* 0x000fe400000010ff */
[----:B------:R1:W-:Y:S01]  /*82b0*/  STS.128 [R47+0x20], R68 ;  /* 0x000020442f007388 */ /* 0x0003e20000000c00 */
[----:B------:R-:W-:Y:S02]  /*82c0*/  F2FP.BF16.F32.PACK_AB R105, R31, R26 ;  /* 0x0000001a1f69723e */ /* 0x000fe400000010ff */
[----:B------:R-:W-:Y:S02]  /*82d0*/  F2FP.BF16.F32.PACK_AB R106, R29, R28 ;  /* 0x0000001c1d6a723e */ /* 0x000fe400000010ff */
[----:B------:R-:W-:Y:S05]  /*82e0*/  F2FP.BF16.F32.PACK_AB R107, R35, R30 ;  /* 0x0000001e236b723e */ /* 0x000fea00000010ff */
[----:B------:R1:W-:Y:S01]  /*82f0*/  STS.128 [R46+0x10], R104 ;  /* 0x000010682e007388 */ /* 0x0003e20000000c00 */
[----:B------:R-:W-:Y:S01]  /*8300*/  @!PT LDS RZ, [RZ] ;  /* 0x00000000fffff984 */ /* 0x000fe20000000800 */
[----:B------:R-:W-:Y:S01]  /*8310*/  @!PT LDS RZ, [RZ] ;  /* 0x00000000fffff984 */ /* 0x000fe20000000800 */
[----:B------:R-:W-:Y:S01]  /*8320*/  @!PT LDS RZ, [RZ] ;  /* 0x00000000fffff984 */ /* 0x000fe20000000800 */
[----:B------:R-:W-:Y:S01]  /*8330*/  @!PT LDS RZ, [RZ] ;  /* 0x00000000fffff984 */ /* 0x000fe20000000800 */
[----:B------:R2:W-:Y:S07]  /*8340*/  MEMBAR.ALL.CTA ;  /* 0x0000000000007992 */ /* 0x0005ee0000008000 */
[----:B--2---:R-:W2:Y:S02]  /*8350*/  FENCE.VIEW.ASYNC.S ;  /* 0x00000000000073c6 */ /* 0x004ea40000000000 */
[----:B--2---:R-:W-:Y:S06]  /*8360*/  BAR.SYNC.DEFER_BLOCKING 0x1, 0x80 ;  /* 0x0042000000007b1d */ /* 0x004fec0000010000 */
[----:B------:R-:W-:Y:S05]  /*8370*/  @P0 BRA `(.L_x_132) ;  /* 0x0000000000240947 */ /* 0x000fea0003800000 */
[----:B------:R-:W2:Y:S01]  /*8380*/  LDCU.64 UR6, c[0x0][0x348] ;  /* 0x00006900ff0677ac */ /* 0x000ea20008000a00 */
[----:B------:R-:W-:Y:S01]  /*8390*/  R2UR UR5, R110 ;  /* 0x000000006e0572ca */ /* 0x000fe200000e0000 */
[----:B------:R-:W-:Y:S11]  /*83a0*/  UMOV UR51, UR44 ;  /* 0x0000002c00337c82 */ /* 0x000ff60008000000 */
[----:B------:R-:W-:Y:S01]  /*83b0*/  @!UPT UIADD3 URZ, UPT, UPT, URZ, URZ, URZ ;  /* 0x000000fffffff290 */ /* 0x000fe2000fffe0ff */
[----:B------:R-:W-:Y:S02]  /*83c0*/  UIADD3 UR48, UPT, UPT, UR47, 0x200, UR5 ;  /* 0x000002002f307890 */ /* 0x000fe4000fffe005 */
[----:B--2---:R-:W-:Y:S04]  /*83d0*/  UIADD3 UR4, UP0, UPT, UR6, 0xa80, URZ ;  /* 0x00000a8006047890 */ /* 0x004fe8000ff1e0ff */
[----:B------:R-:W-:Y:S09]  /*83e0*/  UIADD3.X UR5, UPT, UPT, URZ, UR7, URZ, UP0, !UPT ;  /* 0x00000007ff057290 */ /* 0x000ff200087fe4ff */
[----:B------:R2:W-:Y:S02]  /*83f0*/  UTMASTG.3D [UR48], [UR4] ;  /* 0x00000030040073b5 */ /* 0x0005e40008010000 */
[----:B--2---:R0:W-:Y:S02]  /*8400*/  UTMACMDFLUSH ;  /* 0x00000000000079b7 */ /* 0x0041e40000000000 */
.L_x_132:
[----:B------:R-:W-:Y:S05]  /*8410*/  BSYNC.RECONVERGENT B0 ;  /* 0x0000000000007941 */ /* 0x000fea0003800200 */
.L_x_131:
[----:B------:R-:W-:Y:S01]  /*8420*/  UIADD3 UR43, UPT, UPT, UR46, 0x1, URZ ;  /* 0x000000012e2b7890 */ /* 0x000fe2000fffe0ff */
[----:B------:R-:W-:Y:S03]  /*8430*/  BSSY.RECONVERGENT B0, `(.L_x_133) ;  /* 0x0000005000007945 */ /* 0x000fe60003800200 */
[----:B------:R-:W-:Y:S04]  /*8440*/  UISETP.NE.AND UP0, UPT, UR43, 0x3, UPT ;  /* 0x000000032b00788c */ /* 0x000fe8000bf05270 */
[----:B------:R-:W-:Y:S01]  /*8450*/  USEL UR45, UR43, URZ, UP0 ;  /* 0x000000ff2b2d7287 */ /* 0x000fe20008000000 */
[----:B------:R-:W-:Y:S11]  /*8460*/  @P0 BRA `(.L_x_134) ;  /* 0x0000000000040947 */ /* 0x000ff60003800000 */
[----:B------:R-:W-:Y:S04]  /*8470*/  DEPBAR.LE SB0, 0x1 ;  /* 0x000080400000791a */ /* 0x000fe80000000000 */
.L_x_134:
[----:B------:R-:W-:Y:S05]  /*8480*/  BSYNC.RECONVERGENT B0 ;  /* 0x0000000000007941 */ /* 0x000fea0003800200 */
.L_x_133:
[----:B------:R-:W-:Y:S01]  /*8490*/  BAR.SYNC.DEFER_BLOCKING 0x1, 0x80 ;  /* 0x0042000000007b1d */ /* 0x000fe20000010000 */
[----:B------:R-:W-:Y:S01]  /*84a0*/  ISETP.NE.AND P1, PT, R108, RZ, PT ;  /* 0x000000ff6c00720c */ /* 0x000fe20003f25270 */
[----:B------:R-:W-:Y:S01]  /*84b0*/  UISETP.NE.AND UP0, UPT, UR53, URZ, UPT ;  /* 0x000000ff3500728c */ /* 0x000fe2000bf05270 */
[----:B------:R-:W-:Y:S11]  /*84c0*/  LEA R2, R112, UR47, 0x3 ;  /* 0x0000002f70027c11 */ /* 0x000ff6000f8e18ff */
[----:B------:R-:W-:Y:S01]  /*84d0*/  @P1 SHF.L.U32 R3, R111, 0x1f, RZ ;  /* 0x0000001f6f031819 */ /* 0x000fe200000006ff */
[----:B------:R-:W-:Y:S06]  /*84e0*/  BRA.U !UP0, `(.L_x_135) ;  /* 0x0000000108247547 */ /* 0x000fec000b800000 */
[----:B------:R-:W-:Y:S01]  /*84f0*/  IMAD.U32 R5, RZ, RZ, UR52 ;  /* 0x00000034ff057e24 */ /* 0x000fe2000f8e00ff */
[----:B------:R-:W-:Y:S01]  /*8500*/  MOV R0, UR55 ;  /* 0x0000003700007c02 */ /* 0x000fe20008000f00 */
[----:B------:R-:W-:Y:S03]  /*8510*/  UIADD3 UR4, UPT, UPT, UR52, 0x1, URZ ;  /* 0x0000000134047890 */ /* 0x000fe6000fffe0ff */
[----:B------:R-:W-:Y:S01]  /*8520*/  @P1 LEA R5, R5, UR47, 0x3 ;  /* 0x0000002f05051c11 */ /* 0x000fe2000f8e18ff */
[----:B------:R-:W-:Y:S04]  /*8530*/  UISETP.NE.AND UP0, UPT, UR4, 0x3, UPT ;  /* 0x000000030400788c */ /* 0x000fe8000bf05270 */
[----:B------:R-:W-:Y:S01]  /*8540*/  @P1 VIADD R5, R5, 0x138 ;  /* 0x0000013805051836 */ /* 0x000fe20000000000 */
[----:B------:R-:W-:Y:S04]  /*8550*/  USEL UR52, UR4, URZ, UP0 ;  /* 0x000000ff04347287 */ /* 0x000fe80008000000 */
[----:B------:R-:W-:Y:S04]  /*8560*/  @P1 PRMT R0, R0, 0x654, R5 ;  /* 0x0000065400001816 */ /* 0x000fe80000000005 */
[----:B------:R2:W-:Y:S04]  /*8570*/  @P1 SYNCS.ARRIVE.TRANS64.RED.A1T0 RZ, [R0+URZ], RZ ;  /* 0x000000ff00ff19a7 */ /* 0x0005e800081004ff */
.L_x_135:
[----:B------:R-:W4:Y:S01]  /*8580*/  @P1 SYNCS.PHASECHK.TRANS64.TRYWAIT P0, [R2+URZ+0x120], R3 ;  /* 0x00012003020015a7 */ /* 0x000f2200080011ff */
[----:B------:R-:W-:Y:S01]  /*8590*/  BSSY B1, `(.L_x_136) ;  /* 0x0000015000017945 */ /* 0x000fe20003800000 */
[----:B----4-:R-:W-:Y:S03]  /*85a0*/  @P1 SEL R109, RZ, 0x1, !P0 ;  /* 0x00000001ff6d1807 */ /* 0x010fe60004000000 */
[----:B------:R-:W-:Y:S05]  /*85b0*/  @!P1 BRA `(.L_x_137) ;  /* 0x0000000000489947 */ /* 0x000fea0003800000 */
[----:B------:R-:W-:Y:S01]  /*85c0*/  ISETP.NE.AND P1, PT, R113, RZ, PT ;  /* 0x000000ff7100720c */ /* 0x000fe20003f25270 */
[----:B------:R-:W-:Y:S01]  /*85d0*/  BSSY B0, `(.L_x_138) ;  /* 0x000000a000007945 */ /* 0x000fe20003800000 */
[----:B------:R-:W-:Y:S11]  /*85e0*/  ISETP.NE.AND P0, PT, R109, RZ, PT ;  /* 0x000000ff6d00720c */ /* 0x000ff60003f05270 */
[----:B------:R-:W-:Y:S04]  /*85f0*/  @P1 IMAD R112, R112, 0x2000, R97 ;  /* 0x0000200070701824 */ /* 0x000fe800078e0261 */
[----:B------:R-:W-:Y:S01]  /*8600*/  @P1 IMAD.IADD R5, R81, 0x1, R112 ;  /* 0x0000000151051824 */ /* 0x000fe200078e0270 */
[----:B------:R-:W-:Y:S03]  /*8610*/  @P1 IADD3 R3, PT, PT, R80, R112, RZ ;  /* 0x0000007050031210 */ /* 0x000fe60007ffe0ff */
[----:B--2---:R-:W-:Y:S01]  /*8620*/  @P1 IMAD.IADD R0, R96, 0x1, R5 ;  /* 0x0000000160001824 */ /* 0x004fe200078e0205 */
[----:B------:R-:W-:Y:S06]  /*8630*/  @P0 BRA `(.L_x_139) ;  /* 0x00000000000c0947 */ /* 0x000fec0003800000 */
[----:B------:R-:W-:Y:S04]  /*8640*/  SHF.L.U32 R111, R111, 0x1f, RZ ;  /* 0x0000001f6f6f7819 */ /* 0x000fe800000006ff */
[----:B------:R-:W2:Y:S02]  /*8650*/  SYNCS.PHASECHK.TRANS64.TRYWAIT P0, [R2+URZ+0x120], R111 ;  /* 0x0001206f020075a7 */ /* 0x000ea400080011ff */
[----:B--2---:R-:W-:Y:S05]  /*8660*/  @!P0 BRA `(.L_x_140) ;  /* 0x0000001c00ac8947 */ /* 0x004fea0003800000 */
.L_x_139:
[----:B------:R-:W-:Y:S05]  /*8670*/  BSYNC B0 ;  /* 0x0000000000007941 */ /* 0x000fea0003800000 */
.L_x_138:
[----:B------:R-:W-:Y:S11]  /*8680*/  ISETP.NE.AND P0, PT, R113, RZ, PT ;  /* 0x000000ff7100720c */ /* 0x000ff60003f05270 */
[----:B------:R-:W-:Y:S02]  /*8690*/  @!UPT UIADD3 URZ, UPT, UPT, URZ, URZ, URZ ;  /* 0x000000fffffff290 */ /* 0x000fe4000fffe0ff */
[----:B------:R4:W1:Y:S04]  /*86a0*/  @P0 LDS.128 R48, [R112] ;  /* 0x0000000070300984 */ /* 0x0008680000000c00 */
[----:B------:R4:W1:Y:S04]  /*86b0*/  @P0 LDS.128 R64, [R3+0x20] ;  /* 0x0000200003400984 */ /* 0x0008680000000c00 */
[----:B------:R4:W1:Y:S04]  /*86c0*/  @P0 LDS.128 R56, [R5+0x10] ;  /* 0x0000100005380984 */ /* 0x0008680000000c00 */
[----:B------:R4:W1:Y:S02]  /*86d0*/  @P0 LDS.128 R72, [R0+0x10] ;  /* 0x0000100000480984 */ /* 0x0008640000000c00 */
.L_x_137:
[----:B------:R-:W-:Y:S05]  /*86e0*/  BSYNC B1 ;  /* 0x0000000000017941 */ /* 0x000fea0003800000 */
.L_x_136:
[----:B--2-4-:R-:W-:Y:S05]  /*86f0*/  VIADD R0, R39, 0x20 ;  /* 0x0000002027007836 */ /* 0x014fea0000000000 */
[----:B------:R-:W-:Y:S04]  /*8700*/  SHF.R.U32.HI R0, RZ, 0x15, R0 ;  /* 0x00000015ff007819 */ /* 0x000fe80000011600 */
[----:B------:R-:W-:Y:S11]  /*8710*/  LOP3.LUT P0, RZ, R0, 0x3, R85, 0x48, !PT ;  /* 0x0000000300ff7812 */ /* 0x000ff60007804855 */
[----:B------:R-:W-:Y:S02]  /*8720*/  @!UPT UIADD3 URZ, UPT, UPT, URZ, URZ, URZ ;  /* 0x000000fffffff290 */ /* 0x000fe4000fffe0ff */
[----:B------:R-:W-:Y:S05]  /*8730*/  @!P0 BRA `(.L_x_141) ;  /* 0x0000000000408947 */ /* 0x000fea0003800000 */
[----:B------:R-:W2:Y:S01]  /*8740*/  LDCU.64 UR8, c[0x4][0x70] ;  /* 0x01000e00ff0877ac */ /* 0x000ea20008000a00 */
[----:B------:R-:W-:Y:S01]  /*8750*/  MOV R3, 0x0 ;  /* 0x0000000000037802 */ /* 0x000fe20000000f00 */
[----:B------:R-:W-:Y:S02]  /*8760*/  HFMA2 R12, -RZ, RZ, 0, 5.9604644775390625e-08 ;  /* 0x00000001ff0c7431 */ /* 0x000fe400000001ff */
[----:B------:R-:W-:Y:S02]  /*8770*/  IMAD.MOV.U32 R8, RZ, RZ, 0x192 ;  /* 0x00000192ff087424 */ /* 0x000fe400078e00ff */
[----:B------:R-:W-:Y:S01]  /*8780*/  IMAD.MOV.U32 R13, RZ, RZ, RZ ;  /* 0x000000ffff0d7224 */ /* 0x000fe200078e00ff */
[----:B------:R-:W4:Y:S01]  /*8790*/  LDCU.64 UR6, c[0x4][0x78] ;  /* 0x01000f00ff0677ac */ /* 0x000f220008000a00 */
[----:B------:R-:W1:Y:S01]  /*87a0*/  LDC.64 R2, c[0x4][R3] ;  /* 0x0100000003027b82 */ /* 0x000e620000000a00 */
[----:B------:R-:W5:Y:S01]  /*87b0*/  LDCU.64 UR4, c[0x4][0x10] ;  /* 0x01000200ff0477ac */ /* 0x000f620008000a00 */
[----:B--2---:R-:W-:Y:S01]  /*87c0*/  MOV R5, UR9 ;  /* 0x0000000900057c02 */ /* 0x004fe20008000f00 */
[----:B------:R-:W-:Y:S01]  /*87d0*/  IMAD.U32 R4, RZ, RZ, UR8 ;  /* 0x00000008ff047e24 */ /* 0x000fe2000f8e00ff */
[----:B----4-:R-:W-:Y:S01]  /*87e0*/  MOV R7, UR7 ;  /* 0x0000000700077c02 */ /* 0x010fe20008000f00 */
[----:B------:R-:W-:Y:S01]  /*87f0*/  IMAD.U32 R6, RZ, RZ, UR6 ;  /* 0x00000006ff067e24 */ /* 0x000fe2000f8e00ff */
[----:B-----5:R-:W-:Y:S01]  /*8800*/  MOV R11, UR5 ;  /* 0x00000005000b7c02 */ /* 0x020fe20008000f00 */
[----:B------:R-:W-:Y:S02]  /*8810*/  IMAD.U32 R10, RZ, RZ, UR4 ;  /* 0x00000004ff0a7e24 */ /* 0x000fe4000f8e00ff */
[----:B------:R-:W-:Y:S07]  /*8820*/  LEPC R20, `(.L_x_141) ;  /* 0x000000001014794e */ /* 0x000fee0000000000 */
[----:B-1-3--:R-:W-:Y:S05]  /*8830*/  CALL.ABS.NOINC R2 ;  /* 0x0000000002007343 */ /* 0x00afea0003c00000 */
.L_x_141:
[----:B------:R-:W-:Y:S01]  /*8840*/  ISETP.NE.AND P0, PT, R98, RZ, PT ;  /* 0x000000ff6200720c */ /* 0x000fe20003f05270 */
[----:B------:R-:W-:Y:S05]  /*8850*/  WARPSYNC.ALL ;  /* 0x0000000000007948 */ /* 0x000fea0003800000 */
[----:B------:R-:W-:Y:S01]  /*8860*/  R2UR UR4, R39 ;  /* 0x00000000270472ca */ /* 0x000fe200000e0000 */
[----:B------:R-:W-:Y:S01]  /*8870*/  BSSY.RECONVERGENT B0, `(.L_x_142) ;  /* 0x0000090000007945 */ /* 0x000fe20003800200 */
[C---:B-1----:R-:W-:Y:S02]  /*8880*/  SHF.L.U32 R40, R48.reuse, 0x10, RZ ;  /* 0x0000001030287819 */ /* 0x042fe400000006ff */
[----:B------:R-:W-:Y:S02]  /*8890*/  LOP3.LUT R42, R48, 0xffff0000, RZ, 0xc0, !PT ;  /* 0xffff0000302a7812 */ /* 0x000fe400078ec0ff */
[C---:B------:R-:W-:Y:S02]  /*88a0*/  SHF.L.U32 R43, R49.reuse, 0x10, RZ ;  /* 0x00000010312b7819 */ /* 0x040fe400000006ff */
[----:B------:R-:W-:Y:S02]  /*88b0*/  LOP3.LUT R44, R49, 0xffff0000, RZ, 0xc0, !PT ;  /* 0xffff0000312c7812 */ /* 0x000fe400078ec0ff */
[C---:B------:R-:W-:Y:S02]  /*88c0*/  SHF.L.U32 R45, R50.reuse, 0x10, RZ ;  /* 0x00000010322d7819 */ /* 0x040fe400000006ff */
[----:B---3--:R-:W-:Y:S01]  /*88d0*/  LOP3.LUT R46, R50, 0xffff0000, RZ, 0xc0, !PT ;  /* 0xffff0000322e7812 */ /* 0x008fe200078ec0ff */
[----:B------:R-:W1:Y:S01]  /*88e0*/  LDTM.x32 R4, tmem[UR4+0x20] ;  /* 0x00002004000479ee */ /* 0x000e6200082c0000 */
[C---:B------:R-:W-:Y:S01]  /*88f0*/  SHF.L.U32 R47, R51.reuse, 0x10, RZ ;  /* 0x00000010332f7819 */ /* 0x040fe200000006ff */
[----:B------:R-:W-:Y:S01]  /*8900*/  USHF.L.U32 UR4, UR45, 0xd, URZ ;  /* 0x0000000d2d047899 */ /* 0x000fe200080006ff */
[----:B------:R-:W-:Y:S01]  /*8910*/  LOP3.LUT R48, R51, 0xffff0000, RZ, 0xc0, !PT ;  /* 0xffff000033307812 */ /* 0x000fe200078ec0ff */
[----:B------:R-:W-:Y:S01]  /*8920*/  NOP ;  /* 0x0000000000007918 */ /* 0x000fe20000000000 */
[C---:B------:R-:W-:Y:S02]  /*8930*/  SHF.L.U32 R49, R56.reuse, 0x10, RZ ;  /* 0x0000001038317819 */ /* 0x040fe400000006ff */
[----:B------:R-:W-:Y:S02]  /*8940*/  LOP3.LUT R51, R56, 0xffff0000, RZ, 0xc0, !PT ;  /* 0xffff000038337812 */ /* 0x000fe400078ec0ff */
[C---:B------:R-:W-:Y:S02]  /*8950*/  SHF.L.U32 R50, R57.reuse, 0x10, RZ ;  /* 0x0000001039327819 */ /* 0x040fe400000006ff */
[----:B------:R-:W-:Y:S02]  /*8960*/  LOP3.LUT R52, R57, 0xffff0000, RZ, 0xc0, !PT ;  /* 0xffff000039347812 */ /* 0x000fe400078ec0ff */
[----:B------:R-:W-:Y:S02]  /*8970*/  IADD3 R110, PT, PT, R97, UR4, RZ ;  /* 0x00000004616e7c10 */ /* 0x000fe4000fffe0ff */
[C---:B------:R-:W-:Y:S02]  /*8980*/  SHF.L.U32 R53, R58.reuse, 0x10, RZ ;  /* 0x000000103a357819 */ /* 0x040fe400000006ff */
[----:B------:R-:W-:Y:S02]  /*8990*/  LOP3.LUT R54, R58, 0xffff0000, RZ, 0xc0, !PT ;  /* 0xffff00003a367812 */ /* 0x000fe400078ec0ff */
[----:B------:R-:W-:Y:S02]  /*89a0*/  SHF.L.U32 R55, R59, 0x10, RZ ;  /* 0x000000103b377819 */ /* 0x000fe400000006ff */
[----:B------:R-:W-:Y:S02]  /*89b0*/  IADD3 R89, PT, PT, R89, 0x190, RZ ;  /* 0x0000019059597810 */ /* 0x000fe40007ffe0ff */
[----:B------:R-:W-:Y:S01]  /*89c0*/  LOP3.LUT R56, R59, 0xffff0000, RZ, 0xc0, !PT ;  /* 0xffff00003b387812 */ /* 0x000fe200078ec0ff */
[C---:B-1----:R-:W-:Y:S01]  /*89d0*/  FMUL R4, R38.reuse, R4 ;  /* 0x0000000426047220 */ /* 0x042fe20000400000 */
[----:B------:R-:W-:Y:S01]  /*89e0*/  IADD3 R109, PT, PT, R81, R110, RZ ;  /* 0x0000006e516d7210 */ /* 0x000fe20007ffe0ff */
[----:B------:R-:W-:Y:S01]  /*89f0*/  FMUL R5, R38, R5 ;  /* 0x0000000526057220 */ /* 0x000fe20000400000 */
[----:B------:R-:W-:Y:S01]  /*8a00*/  SHF.L.U32 R57, R64, 0x10, RZ ;  /* 0x0000001040397819 */ /* 0x000fe200000006ff */
[----:B------:R-:W-:Y:S01]  /*8a10*/  FMUL R6, R38, R6 ;  /* 0x0000000626067220 */ /* 0x000fe20000400000 */
[----:B------:R-:W-:Y:S01]  /*8a20*/  IADD3 R110, PT, PT, R80, R110, RZ ;  /* 0x0000006e506e7210 */ /* 0x000fe20007ffe0ff */
[----:B------:R-:W-:Y:S01]  /*8a30*/  FMUL R7, R38, R7 ;  /* 0x0000000726077220 */ /* 0x000fe20000400000 */
[----:B------:R-:W-:Y:S01]  /*8a40*/  LOP3.LUT R58, R64, 0xffff0000, RZ, 0xc0, !PT ;  /* 0xffff0000403a7812 */ /* 0x000fe200078ec0ff */
[----:B------:R-:W-:Y:S01]  /*8a50*/  FFMA R4, R41, R40, R4 ;  /* 0x0000002829047223 */ /* 0x000fe20000000004 */
[----:B------:R-:W-:Y:S01]  /*8a60*/  SHF.L.U32 R59, R65, 0x10, RZ ;  /* 0x00000010413b7819 */ /* 0x000fe200000006ff */
[C---:B------:R-:W-:Y:S01]  /*8a70*/  FMUL R8, R38.reuse, R8 ;  /* 0x0000000826087220 */ /* 0x040fe20000400000 */
[----:B------:R-:W-:Y:S01]  /*8a80*/  LOP3.LUT R89, R89, 0xfefffff8, RZ, 0xc0, !PT ;  /* 0xfefffff859597812 */ /* 0x000fe200078ec0ff */
[----:B------:R-:W-:Y:S01]  /*8a90*/  FFMA R5, R41, R42, R5 ;  /* 0x0000002a29057223 */ /* 0x000fe20000000005 */
[----:B------:R-:W-:Y:S01]  /*8aa0*/  LOP3.LUT R60, R65, 0xffff0000, RZ, 0xc0, !PT ;  /* 0xffff0000413c7812 */ /* 0x000fe200078ec0ff */
[----:B------:R-:W-:Y:S01]  /*8ab0*/  FMUL R9, R38, R9 ;  /* 0x0000000926097220 */ /* 0x000fe20000400000 */
[----:B------:R-:W-:Y:S01]  /*8ac0*/  SHF.L.U32 R61, R66, 0x10, RZ ;  /* 0x00000010423d7819 */ /* 0x000fe200000006ff */
[----:B------:R1:W-:Y:S01]  /*8ad0*/  SYNCS.ARRIVE.TRANS64.RED.A1T0 RZ, [R89+URZ], RZ ;  /* 0x000000ff59ff79a7 */ /* 0x0003e200081004ff */
[----:B------:R-:W-:Y:S01]  /*8ae0*/  F2FP.BF16.F32.PACK_AB R80, R5, R4 ;  /* 0x000000040550723e */ /* 0x000fe200000010ff */
[C---:B------:R-:W-:Y:S01]  /*8af0*/  FFMA R6, R41.reuse, R43, R6 ;  /* 0x0000002b29067223 */ /* 0x040fe20000000006 */
[----:B------:R-:W-:Y:S01]  /*8b00*/  IADD3 R111, PT, PT, R96, R109, RZ ;  /* 0x0000006d606f7210 */ /* 0x000fe20007ffe0ff */
[C---:B------:R-:W-:Y:S01]  /*8b10*/  FFMA R7, R41.reuse, R44, R7 ;  /* 0x0000002c29077223 */ /* 0x040fe20000000007 */
[C---:B------:R-:W-:Y:S01]  /*8b20*/  FFMA R8, R41.reuse, R45, R8 ;  /* 0x0000002d29087223 */ /* 0x040fe20000000008 */
[----:B------:R-:W-:Y:S01]  /*8b30*/  FFMA R9, R41, R46, R9 ;  /* 0x0000002e29097223 */ /* 0x000fe20000000009 */
[----:B------:R-:W-:Y:S01]  /*8b40*/  FMUL R10, R38, R10 ;  /* 0x0000000a260a7220 */ /* 0x000fe20000400000 */
[----:B------:R-:W-:Y:S01]  /*8b50*/  LOP3.LUT R62, R66, 0xffff0000, RZ, 0xc0, !PT ;  /* 0xffff0000423e7812 */ /* 0x000fe200078ec0ff */
[C---:B------:R-:W-:Y:S01]  /*8b60*/  FMUL R11, R38.reuse, R11 ;  /* 0x0000000b260b7220 */ /* 0x040fe20000400000 */
[----:B------:R-:W-:Y:S01]  /*8b70*/  F2FP.BF16.F32.PACK_AB R81, R7, R6 ;  /* 0x000000060751723e */ /* 0x000fe200000010ff */
[----:B------:R-:W-:Y:S01]  /*8b80*/  FFMA R10, R41, R47, R10 ;  /* 0x0000002f290a7223 */ /* 0x000fe2000000000a */
[----:B------:R-:W-:Y:S01]  /*8b90*/  F2FP.BF16.F32.PACK_AB R82, R9, R8 ;  /* 0x000000080952723e */ /* 0x000fe200000010ff */
[----:B------:R-:W-:Y:S01]  /*8ba0*/  FFMA R11, R41, R48, R11 ;  /* 0x00000030290b7223 */ /* 0x000fe2000000000b */
[C---:B------:R-:W-:Y:S01]  /*8bb0*/  FMUL R0, R38.reuse, R12 ;  /* 0x0000000c26007220 */ /* 0x040fe20000400000 */
[C---:B------:R-:W-:Y:S01]  /*8bc0*/  FMUL R2, R38.reuse, R13 ;  /* 0x0000000d26027220 */ /* 0x040fe20000400000 */
[C---:B------:R-:W-:Y:S01]  /*8bd0*/  FMUL R3, R38.reuse, R14 ;  /* 0x0000000e26037220 */ /* 0x040fe20000400000 */
[----:B------:R-:W-:Y:S01]  /*8be0*/  SHF.L.U32 R63, R67, 0x10, RZ ;  /* 0x00000010433f7819 */ /* 0x000fe200000006ff */
[----:B------:R-:W-:Y:S01]  /*8bf0*/  FFMA R0, R41, R49, R0 ;  /* 0x0000003129007223 */ /* 0x000fe20000000000 */
[----:B------:R-:W-:Y:S01]  /*8c00*/  F2FP.BF16.F32.PACK_AB R83, R11, R10 ;  /* 0x0000000a0b53723e */ /* 0x000fe200000010ff */
[----:B------:R-:W-:Y:S01]  /*8c10*/  FFMA R2, R41, R51, R2 ;  /* 0x0000003329027223 */ /* 0x000fe20000000002 */
[C---:B------:R-:W-:Y:S01]  /*8c20*/  FMUL R15, R38.reuse, R15 ;  /* 0x0000000f260f7220 */ /* 0x040fe20000400000 */
[C---:B------:R-:W-:Y:S01]  /*8c30*/  FMUL R12, R38.reuse, R16 ;  /* 0x00000010260c7220 */ /* 0x040fe20000400000 */
[----:B------:R-:W-:Y:S01]  /*8c40*/  FMUL R13, R38, R17 ;  /* 0x00000011260d7220 */ /* 0x000fe20000400000 */
[----:B------:R1:W-:Y:S01]  /*8c50*/  STS.128 [R97+UR4], R80 ;  /* 0x0000005061007988 */ /* 0x0003e20008000c04 */
[----:B------:R-:W-:Y:S01]  /*8c60*/  LOP3.LUT R64, R67, 0xffff0000, RZ, 0xc0, !PT ;  /* 0xffff000043407812 */ /* 0x000fe200078ec0ff */
[C---:B------:R-:W-:Y:S01]  /*8c70*/  FFMA R3, R41.reuse, R50, R3 ;  /* 0x0000003229037223 */ /* 0x040fe20000000003 */
[----:B------:R-:W-:Y:S01]  /*8c80*/  SHF.L.U32 R65, R72, 0x10, RZ ;  /* 0x0000001048417819 */ /* 0x000fe200000006ff */
[C---:B------:R-:W-:Y:S01]  /*8c90*/  FFMA R15, R41.reuse, R52, R15 ;  /* 0x00000034290f7223 */ /* 0x040fe2000000000f */
[----:B------:R-:W-:Y:S01]  /*8ca0*/  F2FP.BF16.F32.PACK_AB R104, R2, R0 ;  /* 0x000000000268723e */ /* 0x000fe200000010ff */
[C---:B------:R-:W-:Y:S01]  /*8cb0*/  FFMA R12, R41.reuse, R53, R12 ;  /* 0x00000035290c7223 */ /* 0x040fe2000000000c */
[C---:B------:R-:W-:Y:S01]  /*8cc0*/  FFMA R13, R41.reuse, R54, R13 ;  /* 0x00000036290d7223 */ /* 0x040fe2000000000d */
[C---:B------:R-:W-:Y:S01]  /*8cd0*/  FMUL R14, R38.reuse, R18 ;  /* 0x00000012260e7220 */ /* 0x040fe20000400000 */
[C---:B------:R-:W-:Y:S01]  /*8ce0*/  FMUL R19, R38.reuse, R19 ;  /* 0x0000001326137220 */ /* 0x040fe20000400000 */
[C---:B------:R-:W-:Y:S01]  /*8cf0*/  FMUL R16, R38.reuse, R20 ;  /* 0x0000001426107220 */ /* 0x040fe20000400000 */
[C---:B------:R-:W-:Y:S01]  /*8d00*/  FMUL R17, R38.reuse, R21 ;  /* 0x0000001526117220 */ /* 0x040fe20000400000 */
[C---:B------:R-:W-:Y:S01]  /*8d10*/  FFMA R14, R41.reuse, R55, R14 ;  /* 0x00000037290e7223 */ /* 0x040fe2000000000e */
        /* <DEDUP_REMOVED lines=9> */
[----:B------:R-:W-:Y:S01]  /*8db0*/  FFMA R23, R41, R60, R23 ;  /* 0x0000003c29177223 */ /* 0x000fe20000000017 */
[C---:B------:R-:W-:Y:S01]  /*8dc0*/  FMUL R27, R38.reuse, R27 ;  /* 0x0000001b261b7220 */ /* 0x040fe20000400000 */
[----:B------:R-:W-:Y:S01]  /*8dd0*/  F2FP.BF16.F32.PACK_AB R105, R15, R3 ;  /* 0x000000030f69723e */ /* 0x000fe200000010ff */
[----:B------:R-:W-:Y:S01]  /*8de0*/  FFMA R20, R41, R61, R20 ;  /* 0x0000003d29147223 */ /* 0x000fe20000000014 */
[----:B------:R-:W-:Y:S01]  /*8df0*/  F2FP.BF16.F32.PACK_AB R106, R13, R12 ;  /* 0x0000000c0d6a723e */ /* 0x000fe200000010ff */
[----:B------:R-:W-:Y:S01]  /*8e00*/  FMUL R24, R38, R28 ;  /* 0x0000001c26187220 */ /* 0x000fe20000400000 */
[----:B------:R-:W-:Y:S01]  /*8e10*/  F2FP.BF16.F32.PACK_AB R107, R19, R14 ;  /* 0x0000000e136b723e */ /* 0x000fe200000010ff */
[----:B------:R-:W-:Y:S01]  /*8e20*/  FFMA R21, R41, R62, R21 ;  /* 0x0000003e29157223 */ /* 0x000fe20000000015 */
[----:B------:R-:W-:Y:S01]  /*8e30*/  LOP3.LUT R66, R72, 0xffff0000, RZ, 0xc0, !PT ;  /* 0xffff000048427812 */ /* 0x000fe200078ec0ff */
[C---:B------:R-:W-:Y:S01]  /*8e40*/  FMUL R25, R38.reuse, R29 ;  /* 0x0000001d26197220 */ /* 0x040fe20000400000 */
[----:B------:R-:W-:Y:S01]  /*8e50*/  SHF.L.U32 R67, R73, 0x10, RZ ;  /* 0x0000001049437819 */ /* 0x000fe200000006ff */
[----:B------:R1:W-:Y:S01]  /*8e60*/  STS.128 [R109+0x10], R104 ;  /* 0x000010686d007388 */ /* 0x0003e20000000c00 */
[----:B------:R-:W-:Y:S01]  /*8e70*/  FFMA R22, R41, R63, R22 ;  /* 0x0000003f29167223 */ /* 0x000fe20000000016 */
[----:B------:R-:W-:Y:S01]  /*8e80*/  LOP3.LUT R68, R73, 0xffff0000, RZ, 0xc0, !PT ;  /* 0xffff000049447812 */ /* 0x000fe200078ec0ff */
[----:B------:R-:W-:Y:S01]  /*8e90*/  FMUL R26, R38, R30 ;  /* 0x0000001e261a7220 */ /* 0x000fe20000400000 */
[C---:B------:R-:W-:Y:S01]  /*8ea0*/  FFMA R27, R41.reuse, R64, R27 ;  /* 0x00000040291b7223 */ /* 0x040fe2000000001b */
[----:B------:R-:W-:Y:S01]  /*8eb0*/  SHF.L.U32 R69, R74, 0x10, RZ ;  /* 0x000000104a457819 */ /* 0x000fe200000006ff */
[----:B------:R-:W-:Y:S01]  /*8ec0*/  FMUL R31, R38, R31 ;  /* 0x0000001f261f7220 */ /* 0x000fe20000400000 */
[C---:B------:R-:W-:Y:S01]  /*8ed0*/  FFMA R24, R41.reuse, R65, R24 ;  /* 0x0000004129187223 */ /* 0x040fe20000000018 */
[----:B------:R-:W-:Y:S01]  /*8ee0*/  LOP3.LUT R70, R74, 0xffff0000, RZ, 0xc0, !PT ;  /* 0xffff00004a467812 */ /* 0x000fe200078ec0ff */
[C---:B------:R-:W-:Y:S01]  /*8ef0*/  FMUL R28, R38.reuse, R32 ;  /* 0x00000020261c7220 */ /* 0x040fe20000400000 */
[----:B------:R-:W-:Y:S01]  /*8f00*/  FFMA R25, R41, R66, R25 ;  /* 0x0000004229197223 */ /* 0x000fe20000000019 */
[----:B------:R-:W-:Y:S01]  /*8f10*/  SHF.L.U32 R71, R75, 0x10, RZ ;  /* 0x000000104b477819 */ /* 0x000fe200000006ff */
[C---:B------:R-:W-:Y:S01]  /*8f20*/  FMUL R29, R38.reuse, R33 ;  /* 0x00000021261d7220 */ /* 0x040fe20000400000 */
[----:B------:R-:W-:Y:S01]  /*8f30*/  FFMA R26, R41, R67, R26 ;  /* 0x00000043291a7223 */ /* 0x000fe2000000001a */
[----:B------:R-:W-:Y:S01]  /*8f40*/  LOP3.LUT R72, R75, 0xffff0000, RZ, 0xc0, !PT ;  /* 0xffff00004b487812 */ /* 0x000fe200078ec0ff */
        /* <DEDUP_REMOVED lines=8> */
[----:B------:R-:W-:Y:S01]  /*8fd0*/  FFMA R30, R41, R71, R30 ;  /* 0x00000047291e7223 */ /* 0x000fe2000000001e */
[----:B------:R-:W-:Y:S01]  /*8fe0*/  F2FP.BF16.F32.PACK_AB R115, R27, R22 ;  /* 0x000000161b73723e */ /* 0x000fe200000010ff */
[----:B------:R-:W-:Y:S01]  /*8ff0*/  FFMA R35, R41, R72, R35 ;  /* 0x0000004829237223 */ /* 0x000fe20000000023 */
[----:B------:R-:W-:Y:S02]  /*9000*/  F2FP.BF16.F32.PACK_AB R116, R25, R24 ;  /* 0x000000181974723e */ /* 0x000fe400000010ff */
[----:B------:R-:W-:Y:S01]  /*9010*/  F2FP.BF16.F32.PACK_AB R117, R31, R26 ;  /* 0x0000001a1f75723e */ /* 0x000fe200000010ff */
[----:B------:R1:W-:Y:S01]  /*9020*/  STS.128 [R110+0x20], R112 ;  /* 0x000020706e007388 */ /* 0x0003e20000000c00 */
        /* <DEDUP_REMOVED lines=12> */
[----:B------:R-:W-:Y:S02]  /*90f0*/  UIADD3 UR9, UPT, UPT, UR49, 0x20, URZ ;  /* 0x0000002031097890 */ /* 0x000fe4000fffe0ff */
[----:B------:R-:W-:Y:S02]  /*9100*/  UIADD3 UR8, UPT, UPT, UR47, 0x200, UR4 ;  /* 0x000002002f087890 */ /* 0x000fe4000fffe004 */
[----:B--2---:R-:W-:Y:S03]  /*9110*/  UIADD3 UR6, UP0, UPT, UR10, 0xa80, URZ ;  /* 0x00000a800a067890 */ /* 0x004fe6000ff1e0ff */
[----:B------:R-:W-:Y:S01]  /*9120*/  UMOV UR10, UR50 ;  /* 0x00000032000a7c82 */ /* 0x000fe20008000000 */
[----:B------:R-:W-:Y:S03]  /*9130*/  UIADD3.X UR7, UPT, UPT, URZ, UR11, URZ, UP0, !UPT ;  /* 0x0000000bff077290 */ /* 0x000fe600087fe4ff */
[----:B------:R-:W-:Y:S06]  /*9140*/  UMOV UR11, UR44 ;  /* 0x0000002c000b7c82 */ /* 0x000fec0008000000 */
[----:B------:R2:W-:Y:S02]  /*9150*/  UTMASTG.3D [UR8], [UR6] ;  /* 0x00000008060073b5 */ /* 0x0005e40008010000 */
[----:B--2---:R0:W-:Y:S02]  /*9160*/  UTMACMDFLUSH ;  /* 0x00000000000079b7 */ /* 0x0041e40000000000 */
.L_x_143:
[----:B------:R-:W-:Y:S05]  /*9170*/  BSYNC.RECONVERGENT B0 ;  /* 0x0000000000007941 */ /* 0x000fea0003800200 */
.L_x_142:
[----:B------:R-:W-:Y:S01]  /*9180*/  UIADD3 UR4, UPT, UPT, UR45, 0x1, URZ ;  /* 0x000000012d047890 */ /* 0x000fe2000fffe0ff */
[----:B------:R-:W-:Y:S03]  /*9190*/  BSSY.RECONVERGENT B0, `(.L_x_144) ;  /* 0x0000008000007945 */ /* 0x000fe60003800200 */
[----:B------:R-:W-:Y:S04]  /*91a0*/  UISETP.NE.AND UP0, UPT, UR4, 0x3, UPT ;  /* 0x000000030400788c */ /* 0x000fe8000bf05270 */
[----:B------:R-:W-:Y:S02]  /*91b0*/  UISETP.EQ.XOR UP1, UPT, UR43, 0x3, !UP0 ;  /* 0x000000032b00788c */ /* 0x000fe4000c722a70 */
[----:B------:R-:W-:Y:S02]  /*91c0*/  USEL UR46, UR4, URZ, UP0 ;  /* 0x000000ff042e7287 */ /* 0x000fe40008000000 */
[----:B------:R-:W-:Y:S04]  /*91d0*/  USEL UR5, URZ, 0x1, !UP1 ;  /* 0x00000001ff057887 */ /* 0x000fe8000c800000 */
[----:B------:R-:W-:Y:S01]  /*91e0*/  ULOP3.LUT UR54, UR54, UR5, URZ, 0x3c, !UPT ;  /* 0x0000000536367292 */ /* 0x000fe2000f8e3cff */
[----:B------:R-:W-:Y:S11]  /*91f0*/  @P0 BRA `(.L_x_145) ;  /* 0x0000000000040947 */ /* 0x000ff60003800000 */
[----:B------:R-:W-:Y:S04]  /*9200*/  DEPBAR.LE SB0, 0x1 ;  /* 0x000080400000791a */ /* 0x000fe80000000000 */
.L_x_145:
[----:B------:R-:W-:Y:S05]  /*9210*/  BSYNC.RECONVERGENT B0 ;  /* 0x0000000000007941 */ /* 0x000fea0003800200 */
.L_x_144:
[----:B------:R-:W-:Y:S01]  /*9220*/  BAR.SYNC.DEFER_BLOCKING 0x1, 0x80 ;  /* 0x0042000000007b1d */ /* 0x000fe20000010000 */
[----:B------:R-:W-:Y:S01]  /*9230*/  UISETP.NE.AND UP0, UPT, UR53, -0x2, UPT ;  /* 0xfffffffe3500788c */ /* 0x000fe2000bf05270 */
[----:B------:R-:W-:Y:S08]  /*9240*/  IADD3 R0, PT, PT, R36, 0x1, RZ ;  /* 0x0000000124007810 */ /* 0x000ff00007ffe0ff */
[----:B------:R-:W-:Y:S05]  /*9250*/  BRA.U !UP0, `(.L_x_146) ;  /* 0x0000000108287547 */ /* 0x000fea000b800000 */
[----:B------:R-:W-:Y:S01]  /*9260*/  ISETP.NE.AND P0, PT, R108, RZ, PT ;  /* 0x000000ff6c00720c */ /* 0x000fe20003f05270 */
[----:B------:R-:W-:Y:S01]  /*9270*/  IMAD.U32 R3, RZ, RZ, UR52 ;  /* 0x00000034ff037e24 */ /* 0x000fe2000f8e00ff */
[----:B------:R-:W-:Y:S01]  /*9280*/  UIADD3 UR4, UPT, UPT, UR52, 0x1, URZ ;  /* 0x0000000134047890 */ /* 0x000fe2000fffe0ff */
[----:B------:R-:W-:Y:S03]  /*9290*/  IMAD.U32 R2, RZ, RZ, UR55 ;  /* 0x00000037ff027e24 */ /* 0x000fe6000f8e00ff */
[----:B------:R-:W-:Y:S04]  /*92a0*/  UISETP.NE.AND UP0, UPT, UR4, 0x3, UPT ;  /* 0x000000030400788c */ /* 0x000fe8000bf05270 */
[----:B------:R-:W-:Y:S03]  /*92b0*/  USEL UR52, UR4, URZ, UP0 ;  /* 0x000000ff04347287 */ /* 0x000fe60008000000 */
[----:B------:R-:W-:Y:S05]  /*92c0*/  @P0 LEA R3, R3, UR47, 0x3 ;  /* 0x0000002f03030c11 */ /* 0x000fea000f8e18ff */
[----:B------:R-:W-:Y:S05]  /*92d0*/  @P0 VIADD R3, R3, 0x138 ;  /* 0x0000013803030836 */ /* 0x000fea0000000000 */
[----:B------:R-:W-:Y:S04]  /*92e0*/  @P0 PRMT R2, R2, 0x654, R3 ;  /* 0x0000065402020816 */ /* 0x000fe80000000003 */
[----:B------:R2:W-:Y:S03]  /*92f0*/  @P0 SYNCS.ARRIVE.TRANS64.RED.A1T0 RZ, [R2+URZ], RZ ;  /* 0x000000ff02ff09a7 */ /* 0x0005e600081004ff */
.L_x_146:
[----:B------:R-:W-:Y:S01]  /*9300*/  R2UR UR6, R103 ;  /* 0x00000000670672ca */ /* 0x000fe200000e0000 */
[----:B------:R-:W-:Y:S01]  /*9310*/  UIADD3 UR53, UPT, UPT, UR53, 0x2, URZ ;  /* 0x0000000235357890 */ /* 0x000fe2000fffe0ff */
[----:B------:R-:W-:Y:S02]  /*9320*/  R2UR UR5, R86 ;  /* 0x00000000560572ca */ /* 0x000fe400000e0000 */
[----:B------:R-:W-:Y:S02]  /*9330*/  R2UR UR4, R87 ;  /* 0x00000000570472ca */ /* 0x000fe400000e0000 */
[----:B------:R-:W-:Y:S02]  /*9340*/  R2UR UR44, R101 ;  /* 0x00000000652c72ca */ /* 0x000fe400000e0000 */
[----:B------:R-:W-:Y:S02]  /*9350*/  ISETP.NE.AND P0, PT, R91, 0x2, PT ;  /* 0x000000025b00780c */ /* 0x000fe40003f05270 */
[----:B------:R-:W-:Y:S02]  /*9360*/  ISETP.NE.AND P1, PT, R0, 0x2, PT ;  /* 0x000000020000780c */ /* 0x000fe40003f25270 */
[----:B------:R-:W-:Y:S01]  /*9370*/  SEL R3, RZ, 0x1, P0 ;  /* 0x00000001ff037807 */ /* 0x000fe20000000000 */
[----:B------:R-:W-:Y:S01]  /*9380*/  UISETP.NE.AND UP0, UPT, UR6, URZ, UPT ;  /* 0x000000ff0600728c */ /* 0x000fe2000bf05270 */
[----:B--2---:R-:W-:Y:S01]  /*9390*/  SEL R2, RZ, 0x1, P1 ;  /* 0x00000001ff027807 */ /* 0x004fe20000800000 */
[----:B------:R-:W-:Y:S01]  /*93a0*/  UIADD3 UR25, UPT, UPT, UR36, UR5, URZ ;  /* 0x0000000524197290 */ /* 0x000fe2000fffe0ff */
[----:B------:R-:W-:Y:S01]  /*93b0*/  LOP3.LUT R94, R94, R3, RZ, 0x3c, !PT ;  /* 0x000000035e5e7212 */ /* 0x000fe200078e3cff */
[----:B------:R-:W-:Y:S01]  /*93c0*/  UIADD3 UR27, UPT, UPT, UR37, UR4, URZ ;  /* 0x00000004251b7290 */ /* 0x000fe2000fffe0ff */
[----:B------:R-:W-:Y:S02]  /*93d0*/  LOP3.LUT R95, R95, R2, RZ, 0x3c, !PT ;  /* 0x000000025f5f7212 */ /* 0x000fe400078e3cff */
[----:B------:R-:W-:Y:S02]  /*93e0*/  SEL R91, R91, RZ, P0 ;  /* 0x000000ff5b5b7207 */ /* 0x000fe40000000000 */
[----:B------:R-:W-:Y:S01]  /*93f0*/  SEL R36, R0, RZ, P1 ;  /* 0x000000ff00247207 */ /* 0x000fe20000800000 */
[----:B------:R-:W-:Y:S06]  /*9400*/  BRA.U UP0, `(.L_x_147) ;  /* 0xffffffd500807547 */ /* 0x000fec000b83ffff */
[----:B------:R-:W-:-:S13]  /*9410*/  R2UR UR4, R88 ;  /* 0x00000000580472ca */ /* 0x000fda00000e0000 */
[----:B------:R-:W-:-:S09]  /*9420*/  UISETP.NE.AND UP0, UPT, UR4, URZ, UPT ;  /* 0x000000ff0400728c */ /* 0x000fd2000bf05270 */
[----:B------:R-:W-:Y:S05]  /*9430*/  BRA.U !UP0, `(.L_x_148) ;  /* 0x0000000108487547 */ /* 0x000fea000b800000 */
[----:B------:R-:W2:Y:S02]  /*9440*/  LDCU.64 UR4, c[0x0][0xc90] ;  /* 0x00019200ff0477ac */ /* 0x000ea40008000a00 */
[----:B--2---:R-:W-:-:S04]  /*9450*/  UISETP.NE.U32.AND UP0, UPT, UR4, URZ, UPT ;  /* 0x000000ff0400728c */ /* 0x004fc8000bf05070 */
[----:B------:R-:W-:-:S09]  /*9460*/  UISETP.NE.AND.EX UP0, UPT, UR5, URZ, UPT, UP0 ;  /* 0x000000ff0500728c */ /* 0x000fd2000bf05300 */
[----:B------:R-:W-:Y:S05]  /*9470*/  BRA.U UP0, `(.L_x_149) ;  /* 0x00000001000c7547 */ /* 0x000fea000b800000 */
[----:B------:R-:W-:-:S13]  /*9480*/  FSETP.NEU.AND P0, PT, R41, RZ, PT ;  /* 0x000000ff2900720b */ /* 0x000fda0003f0d000 */
[----:B------:R-:W-:Y:S05]  /*9490*/  @!P0 EXIT ;  /* 0x000000000000894d */ /* 0x000fea0003800000 */
[----:B------:R-:W-:Y:S05]  /*94a0*/  BRA `(.L_x_148) ;  /* 0x00000000002c7947 */ /* 0x000fea0003800000 */
.L_x_149:
[----:B------:R-:W-:Y:S01]  /*94b0*/  ISETP.NE.AND P0, PT, R90, RZ, PT ;  /* 0x000000ff5a00720c */ /* 0x000fe20003f05270 */
[----:B------:R-:W-:-:S12]  /*94c0*/  BSSY.RECONVERGENT B0, `(.L_x_148) ;  /* 0x0000009000007945 */ /* 0x000fd80003800200 */
[----:B------:R-:W-:Y:S05]  /*94d0*/  @P0 BRA `(.L_x_150) ;  /* 0x0000000000140947 */ /* 0x000fea0003800000 */
[----:B------:R-:W2:Y:S02]  /*94e0*/  LDCU.64 UR4, c[0x0][0xc88] ;  /* 0x00019100ff0477ac */ /* 0x000ea40008000a00 */
[----:B--2---:R-:W-:-:S04]  /*94f0*/  ISETP.NE.U32.AND P0, PT, RZ, UR4, PT ;  /* 0x00000004ff007c0c */ /* 0x004fc8000bf05070 */
[----:B------:R-:W-:-:S13]  /*9500*/  ISETP.NE.AND.EX P0, PT, RZ, UR5, PT, P0 ;  /* 0x00000005ff007c0c */ /* 0x000fda000bf05300 */
[----:B------:R-:W-:Y:S05]  /*9510*/  @!P0 EXIT ;  /* 0x000000000000894d */ /* 0x000fea0003800000 */
[----:B------:R-:W-:Y:S05]  /*9520*/  BRA `(.L_x_151) ;  /* 0x0000000000087947 */ /* 0x000fea0003800000 */
.L_x_150:
[----:B------:R-:W-:-:S13]  /*9530*/  FSETP.NEU.AND P0, PT, R41, RZ, PT ;  /* 0x000000ff2900720b */ /* 0x000fda0003f0d000 */
[----:B------:R-:W-:Y:S05]  /*9540*/  @!P0 EXIT ;  /* 0x000000000000894d */ /* 0x000fea0003800000 */
.L_x_151:
[----:B------:R-:W-:Y:S05]  /*9550*/  BSYNC.RECONVERGENT B0 ;  /* 0x0000000000007941 */ /* 0x000fea0003800200 */
.L_x_148:
[----:B------:R-:W-:Y:S01]  /*9560*/  ULEA UR4, UR52, UR47, 0x3 ;  /* 0x0000002f34047291 */ /* 0x000fe2000f8e18ff */
[----:B------:R-:W-:-:S04]  /*9570*/  DEPBAR.LE SB0, 0x0 ;  /* 0x000080000000791a */ /* 0x000fc80000000000 */
[----:B------:R-:W-:-:S04]  /*9580*/  UIADD3 UR4, UPT, UPT, UR4, 0x138, URZ ;  /* 0x0000013804047890 */ /* 0x000fc8000fffe0ff */
[----:B------:R-:W-:-:S09]  /*9590*/  UPRMT UR4, UR55, 0x654, UR4 ;  /* 0x0000065437047896 */ /* 0x000fd20008000004 */
[----:B------:R-:W-:Y:S01]  /*95a0*/  SYNCS.ARRIVE.TRANS64.RED.A1T0 RZ, [UR4], RZ ;  /* 0x000000ffffff79a7 */ /* 0x000fe20008100404 */
[----:B------:R-:W-:Y:S05]  /*95b0*/  EXIT ;  /* 0x000000000000794d */ /* 0x000fea0003800000 */
.L_x_25:
[----:B--2---:R2:W3:Y:S02]  /*95c0*/  SYNCS.PHASECHK.TRANS64.TRYWAIT P0, [R3+URZ+0x1b0], R2 ;  /* 0x0001b002030075a7 */ /* 0x0044e400080011ff */
[----:B---3--:R-:W-:Y:S05]  /*95d0*/  @!P0 NANOSLEEP.SYNCS 0x989680 ;  /* 0x009896800000895d */ /* 0x008fea0003900000 */
[----:B------:R-:W3:Y:S02]  /*95e0*/  @!P0 SYNCS.PHASECHK.TRANS64 P0, [R3+URZ+0x1b0], R2 ;  /* 0x0001b002030085a7 */ /* 0x000ee400080010ff */
[----:B---3--:R-:W-:Y:S05]  /*95f0*/  @!P0 BRA `(.L_x_25) ;  /* 0xfffffffc00f08947 */ /* 0x008fea000383ffff */
[----:B------:R-:W-:Y:S05]  /*9600*/  BRA `(.L_x_152) ;  /* 0xffffff8400c07947 */ /* 0x000fea000383ffff */
.L_x_28:
[----:B-1----:R-:W-:-:S07]  /*9610*/  MOV R0, UR6 ;  /* 0x0000000600007c02 */ /* 0x002fce0008000f00 */
.L_x_153:
[----:B-1----:R1:W2:Y:S02]  /*9620*/  SYNCS.PHASECHK.TRANS64.TRYWAIT P0, [R0+URZ+0x90], R3 ;  /* 0x00009003000075a7 */ /* 0x0022a400080011ff */
[----:B--2---:R-:W-:Y:S05]  /*9630*/  @!P0 NANOSLEEP.SYNCS 0x989680 ;  /* 0x009896800000895d */ /* 0x004fea0003900000 */
[----:B------:R-:W2:Y:S02]  /*9640*/  @!P0 SYNCS.PHASECHK.TRANS64 P0, [R0+URZ+0x90], R3 ;  /* 0x00009003000085a7 */ /* 0x000ea400080010ff */
[----:B--2---:R-:W-:Y:S05]  /*9650*/  @!P0 BRA `(.L_x_153) ;  /* 0xfffffffc00f08947 */ /* 0x004fea000383ffff */
[----:B------:R-:W-:Y:S05]  /*9660*/  BRA `(.L_x_27) ;  /* 0xffffff8800307947 */ /* 0x000fea000383ffff */
.L_x_37:
[----:B-1----:R-:W-:-:S07]  /*9670*/  MOV R0, UR7 ;  /* 0x0000000700007c02 */ /* 0x002fce0008000f00 */
.L_x_154:
[----:B-1----:R1:W2:Y:S02]  /*9680*/  SYNCS.PHASECHK.TRANS64.TRYWAIT P0, [R0+URZ+0x90], R3 ;  /* 0x00009003000075a7 */ /* 0x0022a400080011ff */
[----:B--2---:R-:W-:Y:S05]  /*9690*/  @!P0 NANOSLEEP.SYNCS 0x989680 ;  /* 0x009896800000895d */ /* 0x004fea0003900000 */
[----:B------:R-:W2:Y:S02]  /*96a0*/  @!P0 SYNCS.PHASECHK.TRANS64 P0, [R0+URZ+0x90], R3 ;  /* 0x00009003000085a7 */ /* 0x000ea400080010ff */
[----:B--2---:R-:W-:Y:S05]  /*96b0*/  @!P0 BRA `(.L_x_154) ;  /* 0xfffffffc00f08947 */ /* 0x004fea000383ffff */
[----:B------:R-:W-:Y:S05]  /*96c0*/  BRA `(.L_x_36) ;  /* 0xffffff8c004c7947 */ /* 0x000fea000383ffff */
.L_x_44:
[----:B-1----:R1:W4:Y:S02]  /*96d0*/  SYNCS.PHASECHK.TRANS64.TRYWAIT P0, [R3+URZ+0x160], R0 ;  /* 0x00016000030075a7 */ /* 0x00232400080011ff */
[----:B----4-:R-:W-:Y:S05]  /*96e0*/  @!P0 NANOSLEEP.SYNCS 0x989680 ;  /* 0x009896800000895d */ /* 0x010fea0003900000 */
[----:B------:R-:W4:Y:S02]  /*96f0*/  @!P0 SYNCS.PHASECHK.TRANS64 P0, [R3+URZ+0x160], R0 ;  /* 0x00016000030085a7 */ /* 0x000f2400080010ff */
[----:B----4-:R-:W-:Y:S05]  /*9700*/  @!P0 BRA `(.L_x_44) ;  /* 0xfffffffc00f08947 */ /* 0x010fea000383ffff */
[----:B------:R-:W-:Y:S05]  /*9710*/  BRA `(.L_x_155) ;  /* 0xffffff90004c7947 */ /* 0x000fea000383ffff */
.L_x_48:
[----:B-1----:R-:W-:-:S07]  /*9720*/  MOV R0, UR4 ;  /* 0x0000000400007c02 */ /* 0x002fce0008000f00 */
.L_x_156:
[----:B-1----:R1:W2:Y:S02]  /*9730*/  SYNCS.PHASECHK.TRANS64.TRYWAIT P0, [R0+URZ], R3 ;  /* 0x00000003000075a7 */ /* 0x0022a400080011ff */
[----:B--2---:R-:W-:Y:S05]  /*9740*/  @!P0 NANOSLEEP.SYNCS 0x989680 ;  /* 0x009896800000895d */ /* 0x004fea0003900000 */
[----:B------:R-:W2:Y:S02]  /*9750*/  @!P0 SYNCS.PHASECHK.TRANS64 P0, [R0+URZ], R3 ;  /* 0x00000003000085a7 */ /* 0x000ea400080010ff */
[----:B--2---:R-:W-:Y:S05]  /*9760*/  @!P0 BRA `(.L_x_156) ;  /* 0xfffffffc00f08947 */ /* 0x004fea000383ffff */
[----:B------:R-:W-:Y:S05]  /*9770*/  BRA `(.L_x_157) ;  /* 0xffffff9400f87947 */ /* 0x000fea000383ffff */
.L_x_49:
[----:B------:R-:W-:-:S07]  /*9780*/  MOV R0, UR5 ;  /* 0x0000000500007c02 */ /* 0x000fce0008000f00 */
.L_x_158:
[----:B-1----:R1:W2:Y:S02]  /*9790*/  SYNCS.PHASECHK.TRANS64.TRYWAIT P0, [R0+URZ], R3 ;  /* 0x00000003000075a7 */ /* 0x0022a400080011ff */
[----:B--2---:R-:W-:Y:S05]  /*97a0*/  @!P0 NANOSLEEP.SYNCS 0x989680 ;  /* 0x009896800000895d */ /* 0x004fea0003900000 */
[----:B------:R-:W2:Y:S02]  /*97b0*/  @!P0 SYNCS.PHASECHK.TRANS64 P0, [R0+URZ], R3 ;  /* 0x00000003000085a7 */ /* 0x000ea400080010ff */
[----:B--2---:R-:W-:Y:S05]  /*97c0*/  @!P0 BRA `(.L_x_158) ;  /* 0xfffffffc00f08947 */ /* 0x004fea000383ffff */
[----:B------:R-:W-:Y:S05]  /*97d0*/  BRA `(.L_x_159) ;  /* 0xffffff9800047947 */ /* 0x000fea000383ffff */
.L_x_50:
[----:B------:R-:W-:-:S07]  /*97e0*/  MOV R0, UR5 ;  /* 0x0000000500007c02 */ /* 0x000fce0008000f00 */
.L_x_160:
[----:B-1----:R1:W2:Y:S02]  /*97f0*/  SYNCS.PHASECHK.TRANS64.TRYWAIT P0, [R0+URZ], R3 ;  /* 0x00000003000075a7 */ /* 0x0022a400080011ff */
[----:B--2---:R-:W-:Y:S05]  /*9800*/  @!P0 NANOSLEEP.SYNCS 0x989680 ;  /* 0x009896800000895d */ /* 0x004fea0003900000 */
[----:B------:R-:W2:Y:S02]  /*9810*/  @!P0 SYNCS.PHASECHK.TRANS64 P0, [R0+URZ], R3 ;  /* 0x00000003000085a7 */ /* 0x000ea400080010ff */
[----:B--2---:R-:W-:Y:S05]  /*9820*/  @!P0 BRA `(.L_x_160) ;  /* 0xfffffffc00f08947 */ /* 0x004fea000383ffff */
[----:B------:R-:W-:Y:S05]  /*9830*/  BRA `(.L_x_161) ;  /* 0xffffff9800107947 */ /* 0x000fea000383ffff */
.L_x_51:
[----:B------:R-:W-:-:S07]  /*9840*/  MOV R0, UR5 ;  /* 0x0000000500007c02 */ /* 0x000fce0008000f00 */
.L_x_162:
[----:B-1----:R1:W2:Y:S02]  /*9850*/  SYNCS.PHASECHK.TRANS64.TRYWAIT P0, [R0+URZ], R3 ;  /* 0x00000003000075a7 */ /* 0x0022a400080011ff */
[----:B--2---:R-:W-:Y:S05]  /*9860*/  @!P0 NANOSLEEP.SYNCS 0x989680 ;  /* 0x009896800000895d */ /* 0x004fea0003900000 */
[----:B------:R-:W2:Y:S02]  /*9870*/  @!P0 SYNCS.PHASECHK.TRANS64 P0, [R0+URZ], R3 ;  /* 0x00000003000085a7 */ /* 0x000ea400080010ff */
[----:B--2---:R-:W-:Y:S05]  /*9880*/  @!P0 BRA `(.L_x_162) ;  /* 0xfffffffc00f08947 */ /* 0x004fea000383ffff */
[----:B------:R-:W-:Y:S05]  /*9890*/  BRA `(.L_x_163) ;  /* 0xffffff98001c7947 */ /* 0x000fea000383ffff */
.L_x_52:
[----:B------:R-:W-:-:S07]  /*98a0*/  MOV R0, UR5 ;  /* 0x0000000500007c02 */ /* 0x000fce0008000f00 */
.L_x_164:
[----:B-1----:R1:W2:Y:S02]  /*98b0*/  SYNCS.PHASECHK.TRANS64.TRYWAIT P0, [R0+URZ], R3 ;  /* 0x00000003000075a7 */ /* 0x0022a400080011ff */
[----:B--2---:R-:W-:Y:S05]  /*98c0*/  @!P0 NANOSLEEP.SYNCS 0x989680 ;  /* 0x009896800000895d */ /* 0x004fea0003900000 */
[----:B------:R-:W2:Y:S02]  /*98d0*/  @!P0 SYNCS.PHASECHK.TRANS64 P0, [R0+URZ], R3 ;  /* 0x00000003000085a7 */ /* 0x000ea400080010ff */
[----:B--2---:R-:W-:Y:S05]  /*98e0*/  @!P0 BRA `(.L_x_164) ;  /* 0xfffffffc00f08947 */ /* 0x004fea000383ffff */
[----:B------:R-:W-:Y:S05]  /*98f0*/  BRA `(.L_x_165) ;  /* 0xffffff9800287947 */ /* 0x000fea000383ffff */
.L_x_53:
[----:B------:R-:W-:-:S07]  /*9900*/  MOV R0, UR5 ;  /* 0x0000000500007c02 */ /* 0x000fce0008000f00 */
.L_x_166:
[----:B-1----:R1:W2:Y:S02]  /*9910*/  SYNCS.PHASECHK.TRANS64.TRYWAIT P0, [R0+URZ], R3 ;  /* 0x00000003000075a7 */ /* 0x0022a400080011ff */
[----:B--2---:R-:W-:Y:S05]  /*9920*/  @!P0 NANOSLEEP.SYNCS 0x989680 ;  /* 0x009896800000895d */ /* 0x004fea0003900000 */
[----:B------:R-:W2:Y:S02]  /*9930*/  @!P0 SYNCS.PHASECHK.TRANS64 P0, [R0+URZ], R3 ;  /* 0x00000003000085a7 */ /* 0x000ea400080010ff */
[----:B--2---:R-:W-:Y:S05]  /*9940*/  @!P0 BRA `(.L_x_166) ;  /* 0xfffffffc00f08947 */ /* 0x004fea000383ffff */
[----:B------:R-:W-:Y:S05]  /*9950*/  BRA `(.L_x_167) ;  /* 0xffffff9800347947 */ /* 0x000fea000383ffff */
.L_x_54:
[----:B------:R-:W-:-:S07]  /*9960*/  MOV R0, UR5 ;  /* 0x0000000500007c02 */ /* 0x000fce0008000f00 */
.L_x_168:
[----:B-1----:R1:W2:Y:S02]  /*9970*/  SYNCS.PHASECHK.TRANS64.TRYWAIT P0, [R0+URZ], R3 ;  /* 0x00000003000075a7 */ /* 0x0022a400080011ff */
[----:B--2---:R-:W-:Y:S05]  /*9980*/  @!P0 NANOSLEEP.SYNCS 0x989680 ;  /* 0x009896800000895d */ /* 0x004fea0003900000 */
[----:B------:R-:W2:Y:S02]  /*9990*/  @!P0 SYNCS.PHASECHK.TRANS64 P0, [R0+URZ], R3 ;  /* 0x00000003000085a7 */ /* 0x000ea400080010ff */
[----:B--2---:R-:W-:Y:S05]  /*99a0*/  @!P0 BRA `(.L_x_168) ;  /* 0xfffffffc00f08947 */ /* 0x004fea000383ffff */
[----:B------:R-:W-:Y:S05]  /*99b0*/  BRA `(.L_x_169) ;  /* 0xffffff9800407947 */ /* 0x000fea000383ffff */
.L_x_55:
[----:B------:R-:W-:-:S07]  /*99c0*/  MOV R0, UR5 ;  /* 0x0000000500007c02 */ /* 0x000fce0008000f00 */
.L_x_170:
[----:B-1----:R1:W2:Y:S02]  /*99d0*/  SYNCS.PHASECHK.TRANS64.TRYWAIT P0, [R0+URZ], R3 ;  /* 0x00000003000075a7 */ /* 0x0022a400080011ff */
[----:B--2---:R-:W-:Y:S05]  /*99e0*/  @!P0 NANOSLEEP.SYNCS 0x989680 ;  /* 0x009896800000895d */ /* 0x004fea0003900000 */
[----:B------:R-:W2:Y:S02]  /*99f0*/  @!P0 SYNCS.PHASECHK.TRANS64 P0, [R0+URZ], R3 ;  /* 0x00000003000085a7 */ /* 0x000ea400080010ff */
[----:B--2---:R-:W-:Y:S05]  /*9a00*/  @!P0 BRA `(.L_x_170) ;  /* 0xfffffffc00f08947 */ /* 0x004fea000383ffff */
[----:B------:R-:W-:Y:S05]  /*9a10*/  BRA `(.L_x_171) ;  /* 0xffffff98004c7947 */ /* 0x000fea000383ffff */
.L_x_56:
[----:B------:R-:W-:-:S07]  /*9a20*/  MOV R0, UR5 ;  /* 0x0000000500007c02 */ /* 0x000fce0008000f00 */
.L_x_172:
[----:B-1----:R1:W2:Y:S02]  /*9a30*/  SYNCS.PHASECHK.TRANS64.TRYWAIT P0, [R0+URZ], R3 ;  /* 0x00000003000075a7 */ /* 0x0022a400080011ff */
[----:B--2---:R-:W-:Y:S05]  /*9a40*/  @!P0 NANOSLEEP.SYNCS 0x989680 ;  /* 0x009896800000895d */ /* 0x004fea0003900000 */
[----:B------:R-:W2:Y:S02]  /*9a50*/  @!P0 SYNCS.PHASECHK.TRANS64 P0, [R0+URZ], R3 ;  /* 0x00000003000085a7 */ /* 0x000ea400080010ff */
[----:B--2---:R-:W-:Y:S05]  /*9a60*/  @!P0 BRA `(.L_x_172) ;  /* 0xfffffffc00f08947 */ /* 0x004fea000383ffff */
[----:B------:R-:W-:Y:S05]  /*9a70*/  BRA `(.L_x_173) ;  /* 0xffffff9800587947 */ /* 0x000fea000383ffff */
.L_x_57:
[----:B------:R-:W-:-:S07]  /*9a80*/  MOV R0, UR5 ;  /* 0x0000000500007c02 */ /* 0x000fce0008000f00 */
.L_x_174:
[----:B-1----:R1:W2:Y:S02]  /*9a90*/  SYNCS.PHASECHK.TRANS64.TRYWAIT P0, [R0+URZ], R3 ;  /* 0x00000003000075a7 */ /* 0x0022a400080011ff */
[----:B--2---:R-:W-:Y:S05]  /*9aa0*/  @!P0 NANOSLEEP.SYNCS 0x989680 ;  /* 0x009896800000895d */ /* 0x004fea0003900000 */
[----:B------:R-:W2:Y:S02]  /*9ab0*/  @!P0 SYNCS.PHASECHK.TRANS64 P0, [R0+URZ], R3 ;  /* 0x00000003000085a7 */ /* 0x000ea400080010ff */
[----:B--2---:R-:W-:Y:S05]  /*9ac0*/  @!P0 BRA `(.L_x_174) ;  /* 0xfffffffc00f08947 */ /* 0x004fea000383ffff */
[----:B------:R-:W-:Y:S05]  /*9ad0*/  BRA `(.L_x_175) ;  /* 0xffffff9800647947 */ /* 0x000fea000383ffff */
.L_x_58:
[----:B------:R-:W-:-:S07]  /*9ae0*/  MOV R0, UR5 ;  /* 0x0000000500007c02 */ /* 0x000fce0008000f00 */
.L_x_176:
[----:B-1----:R1:W2:Y:S02]  /*9af0*/  SYNCS.PHASECHK.TRANS64.TRYWAIT P0, [R0+URZ], R3 ;  /* 0x00000003000075a7 */ /* 0x0022a400080011ff */
[----:B--2---:R-:W-:Y:S05]  /*9b00*/  @!P0 NANOSLEEP.SYNCS 0x989680 ;  /* 0x009896800000895d */ /* 0x004fea0003900000 */
[----:B------:R-:W2:Y:S02]  /*9b10*/  @!P0 SYNCS.PHASECHK.TRANS64 P0, [R0+URZ], R3 ;  /* 0x00000003000085a7 */ /* 0x000ea400080010ff */
[----:B--2---:R-:W-:Y:S05]  /*9b20*/  @!P0 BRA `(.L_x_176) ;  /* 0xfffffffc00f08947 */ /* 0x004fea000383ffff */
[----:B------:R-:W-:Y:S05]  /*9b30*/  BRA `(.L_x_177) ;  /* 0xffffff9800707947 */ /* 0x000fea000383ffff */
.L_x_59:
[----:B------:R-:W-:-:S07]  /*9b40*/  MOV R0, UR5 ;  /* 0x0000000500007c02 */ /* 0x000fce0008000f00 */
.L_x_178:
[----:B-1----:R1:W2:Y:S02]  /*9b50*/  SYNCS.PHASECHK.TRANS64.TRYWAIT P0, [R0+URZ], R3 ;  /* 0x00000003000075a7 */ /* 0x0022a400080011ff */
[----:B--2---:R-:W-:Y:S05]  /*9b60*/  @!P0 NANOSLEEP.SYNCS 0x989680 ;  /* 0x009896800000895d */ /* 0x004fea0003900000 */
[----:B------:R-:W2:Y:S02]  /*9b70*/  @!P0 SYNCS.PHASECHK.TRANS64 P0, [R0+URZ], R3 ;  /* 0x00000003000085a7 */ /* 0x000ea400080010ff */
[----:B--2---:R-:W-:Y:S05]  /*9b80*/  @!P0 BRA `(.L_x_178) ;  /* 0xfffffffc00f08947 */ /* 0x004fea000383ffff */
[----:B------:R-:W-:Y:S05]  /*9b90*/  BRA `(.L_x_179) ;  /* 0xffffff98007c7947 */ /* 0x000fea000383ffff */
.L_x_60:
[----:B------:R-:W-:-:S07]  /*9ba0*/  MOV R0, UR5 ;  /* 0x0000000500007c02 */ /* 0x000fce0008000f00 */
.L_x_180:
[----:B-1----:R1:W2:Y:S02]  /*9bb0*/  SYNCS.PHASECHK.TRANS64.TRYWAIT P0, [R0+URZ], R3 ;  /* 0x00000003000075a7 */ /* 0x0022a400080011ff */
[----:B--2---:R-:W-:Y:S05]  /*9bc0*/  @!P0 NANOSLEEP.SYNCS 0x989680 ;  /* 0x009896800000895d */ /* 0x004fea0003900000 */
[----:B------:R-:W2:Y:S02]  /*9bd0*/  @!P0 SYNCS.PHASECHK.TRANS64 P0, [R0+URZ], R3 ;  /* 0x00000003000085a7 */ /* 0x000ea400080010ff */
[----:B--2---:R-:W-:Y:S05]  /*9be0*/  @!P0 BRA `(.L_x_180) ;  /* 0xfffffffc00f08947 */ /* 0x004fea000383ffff */
[----:B------:R-:W-:Y:S05]  /*9bf0*/  BRA `(.L_x_181) ;  /* 0xffffff9800887947 */ /* 0x000fea000383ffff */
.L_x_61:
[----:B------:R-:W-:-:S07]  /*9c00*/  MOV R0, UR5 ;  /* 0x0000000500007c02 */ /* 0x000fce0008000f00 */
.L_x_182:
[----:B-1----:R1:W2:Y:S02]  /*9c10*/  SYNCS.PHASECHK.TRANS64.TRYWAIT P0, [R0+URZ], R3 ;  /* 0x00000003000075a7 */ /* 0x0022a400080011ff */
[----:B--2---:R-:W-:Y:S05]  /*9c20*/  @!P0 NANOSLEEP.SYNCS 0x989680 ;  /* 0x009896800000895d */ /* 0x004fea0003900000 */
[----:B------:R-:W2:Y:S02]  /*9c30*/  @!P0 SYNCS.PHASECHK.TRANS64 P0, [R0+URZ], R3 ;  /* 0x00000003000085a7 */ /* 0x000ea400080010ff */
[----:B--2---:R-:W-:Y:S05]  /*9c40*/  @!P0 BRA `(.L_x_182) ;  /* 0xfffffffc00f08947 */ /* 0x004fea000383ffff */
[----:B------:R-:W-:Y:S05]  /*9c50*/  BRA `(.L_x_183) ;  /* 0xffffff9800947947 */ /* 0x000fea000383ffff */
.L_x_62:
[----:B------:R-:W-:-:S07]  /*9c60*/  MOV R0, UR5 ;  /* 0x0000000500007c02 */ /* 0x000fce0008000f00 */
.L_x_184:
[----:B-1----:R1:W2:Y:S02]  /*9c70*/  SYNCS.PHASECHK.TRANS64.TRYWAIT P0, [R0+URZ], R3 ;  /* 0x00000003000075a7 */ /* 0x0022a400080011ff */
[----:B--2---:R-:W-:Y:S05]  /*9c80*/  @!P0 NANOSLEEP.SYNCS 0x989680 ;  /* 0x009896800000895d */ /* 0x004fea0003900000 */
[----:B------:R-:W2:Y:S02]  /*9c90*/  @!P0 SYNCS.PHASECHK.TRANS64 P0, [R0+URZ], R3 ;  /* 0x00000003000085a7 */ /* 0x000ea400080010ff */
[----:B--2---:R-:W-:Y:S05]  /*9ca0*/  @!P0 BRA `(.L_x_184) ;  /* 0xfffffffc00f08947 */ /* 0x004fea000383ffff */
[----:B------:R-:W-:Y:S05]  /*9cb0*/  BRA `(.L_x_185) ;  /* 0xffffff9800a07947 */ /* 0x000fea000383ffff */
.L_x_63:
[----:B------:R-:W-:-:S07]  /*9cc0*/  MOV R0, UR5 ;  /* 0x0000000500007c02 */ /* 0x000fce0008000f00 */
.L_x_186:
[----:B-1----:R1:W2:Y:S02]  /*9cd0*/  SYNCS.PHASECHK.TRANS64.TRYWAIT P0, [R0+URZ], R3 ;  /* 0x00000003000075a7 */ /* 0x0022a400080011ff */
[----:B--2---:R-:W-:Y:S05]  /*9ce0*/  @!P0 NANOSLEEP.SYNCS 0x989680 ;  /* 0x009896800000895d */ /* 0x004fea0003900000 */
[----:B------:R-:W2:Y:S02]  /*9cf0*/  @!P0 SYNCS.PHASECHK.TRANS64 P0, [R0+URZ], R3 ;  /* 0x00000003000085a7 */ /* 0x000ea400080010ff */
[----:B--2---:R-:W-:Y:S05]  /*9d00*/  @!P0 BRA `(.L_x_186) ;  /* 0xfffffffc00f08947 */ /* 0x004fea000383ffff */
[----:B------:R-:W-:Y:S05]  /*9d10*/  BRA `(.L_x_187) ;  /* 0xffffff9800ac7947 */ /* 0x000fea000383ffff */
.L_x_64:
[----:B------:R-:W-:-:S07]  /*9d20*/  MOV R0, UR5 ;  /* 0x0000000500007c02 */ /* 0x000fce0008000f00 */
.L_x_188:
[----:B-1----:R1:W2:Y:S02]  /*9d30*/  SYNCS.PHASECHK.TRANS64.TRYWAIT P0, [R0+URZ], R3 ;  /* 0x00000003000075a7 */ /* 0x0022a400080011ff */
[----:B--2---:R-:W-:Y:S05]  /*9d40*/  @!P0 NANOSLEEP.SYNCS 0x989680 ;  /* 0x009896800000895d */ /* 0x004fea0003900000 */
[----:B------:R-:W2:Y:S02]  /*9d50*/  @!P0 SYNCS.PHASECHK.TRANS64 P0, [R0+URZ], R3 ;  /* 0x00000003000085a7 */ /* 0x000ea400080010ff */
[----:B--2---:R-:W-:Y:S05]  /*9d60*/  @!P0 BRA `(.L_x_188) ;  /* 0xfffffffc00f08947 */ /* 0x004fea000383ffff */
[----:B------:R-:W-:Y:S05]  /*9d70*/  BRA `(.L_x_189) ;  /* 0xffffff9800b87947 */ /* 0x000fea000383ffff */
.L_x_67:
[----:B-1----:R1:W2:Y:S02]  /*9d80*/  SYNCS.PHASECHK.TRANS64.TRYWAIT P0, [R0+URZ+0x1a0], R5 ;  /* 0x0001a005000075a7 */ /* 0x0022a400080011ff */
[----:B--2---:R-:W-:Y:S05]  /*9d90*/  @!P0 NANOSLEEP.SYNCS 0x989680 ;  /* 0x009896800000895d */ /* 0x004fea0003900000 */
[----:B------:R-:W2:Y:S02]  /*9da0*/  @!P0 SYNCS.PHASECHK.TRANS64 P0, [R0+URZ+0x1a0], R5 ;  /* 0x0001a005000085a7 */ /* 0x000ea400080010ff */
[----:B--2---:R-:W-:Y:S05]  /*9db0*/  @!P0 BRA `(.L_x_67) ;  /* 0xfffffffc00f08947 */ /* 0x004fea000383ffff */
[----:B------:R-:W-:Y:S05]  /*9dc0*/  BRA `(.L_x_190) ;  /* 0xffffff9c00147947 */ /* 0x000fea000383ffff */
.L_x_68:
[----:B------:R-:W-:-:S07]  /*9dd0*/  MOV R0, UR4 ;  /* 0x0000000400007c02 */ /* 0x000fce0008000f00 */
.L_x_191:
[----:B-1----:R1:W2:Y:S02]  /*9de0*/  SYNCS.PHASECHK.TRANS64.TRYWAIT P0, [R0+URZ+0x170], R7 ;  /* 0x00017007000075a7 */ /* 0x0022a400080011ff */
[----:B--2---:R-:W-:Y:S05]  /*9df0*/  @!P0 NANOSLEEP.SYNCS 0x989680 ;  /* 0x009896800000895d */ /* 0x004fea0003900000 */
[----:B------:R-:W2:Y:S02]  /*9e00*/  @!P0 SYNCS.PHASECHK.TRANS64 P0, [R0+URZ+0x170], R7 ;  /* 0x00017007000085a7 */ /* 0x000ea400080010ff */
[----:B--2---:R-:W-:Y:S05]  /*9e10*/  @!P0 BRA `(.L_x_191) ;  /* 0xfffffffc00f08947 */ /* 0x004fea000383ffff */
[----:B------:R-:W-:Y:S05]  /*9e20*/  BRA `(.L_x_192) ;  /* 0xffffff9c00247947 */ /* 0x000fea000383ffff */
.L_x_69:
[----:B-1----:R1:W2:Y:S02]  /*9e30*/  SYNCS.PHASECHK.TRANS64.TRYWAIT P1, [R0+URZ+0x160], R5 ;  /* 0x00016005000075a7 */ /* 0x0022a400080211ff */
[----:B--2---:R-:W-:Y:S05]  /*9e40*/  @!P1 NANOSLEEP.SYNCS 0x989680 ;  /* 0x009896800000995d */ /* 0x004fea0003900000 */
[----:B------:R-:W2:Y:S02]  /*9e50*/  @!P1 SYNCS.PHASECHK.TRANS64 P1, [R0+URZ+0x160], R5 ;  /* 0x00016005000095a7 */ /* 0x000ea400080210ff */
[----:B--2---:R-:W-:Y:S05]  /*9e60*/  @!P1 BRA `(.L_x_69) ;  /* 0xfffffffc00f09947 */ /* 0x004fea000383ffff */
[----:B------:R-:W-:Y:S05]  /*9e70*/  BRA `(.L_x_193) ;  /* 0xffffff9c00547947 */ /* 0x000fea000383ffff */
.L_x_72:
[----:B------:R-:W-:-:S07]  /*9e80*/  MOV R0, UR4 ;  /* 0x0000000400007c02 */ /* 0x000fce0008000f00 */
.L_x_194:
[----:B-1----:R1:W2:Y:S02]  /*9e90*/  SYNCS.PHASECHK.TRANS64.TRYWAIT P0, [R0+URZ+0x170], R3 ;  /* 0x00017003000075a7 */ /* 0x0022a400080011ff */
[----:B--2---:R-:W-:Y:S05]  /*9ea0*/  @!P0 NANOSLEEP.SYNCS 0x989680 ;  /* 0x009896800000895d */ /* 0x004fea0003900000 */
[----:B------:R-:W2:Y:S02]  /*9eb0*/  @!P0 SYNCS.PHASECHK.TRANS64 P0, [R0+URZ+0x170], R3 ;  /* 0x00017003000085a7 */ /* 0x000ea400080010ff */
[----:B--2---:R-:W-:Y:S05]  /*9ec0*/  @!P0 BRA `(.L_x_194) ;  /* 0xfffffffc00f08947 */ /* 0x004fea000383ffff */
[----:B------:R-:W-:Y:S05]  /*9ed0*/  BRA `(.L_x_71) ;  /* 0xffffff9c00a87947 */ /* 0x000fea000383ffff */
.L_x_81:
[----:B-1----:R-:W-:-:S04]  /*9ee0*/  MOV R5, UR5 ;  /* 0x0000000500057c02 */ /* 0x002fc80008000f00 */
[----:B------:R1:W2:Y:S03]  /*9ef0*/  SYNCS.PHASECHK.TRANS64.TRYWAIT P0, [R5+URZ+0x8], R6 ;  /* 0x00000806050075a7 */ /* 0x0002a600080011ff */
[----:B--2---:R-:W-:Y:S05]  /*9f00*/  @!P0 NANOSLEEP.SYNCS 0x989680 ;  /* 0x009896800000895d */ /* 0x004fea0003900000 */
[----:B------:R-:W2:Y:S02]  /*9f10*/  @!P0 SYNCS.PHASECHK.TRANS64 P0, [R5+URZ+0x8], R6 ;  /* 0x00000806050085a7 */ /* 0x000ea400080010ff */
[----:B--2---:R-:W-:Y:S05]  /*9f20*/  @!P0 BRA `(.L_x_81) ;  /* 0xfffffffc00ec8947 */ /* 0x004fea000383ffff */
[----:B------:R-:W-:Y:S05]  /*9f30*/  BRA `(.L_x_80) ;  /* 0xffffffa0005c7947 */ /* 0x000fea000383ffff */
.L_x_83:
[----:B------:R-:W-:Y:S01]  /*9f40*/  BSSY B0, `(.L_x_195) ;  /* 0x0000006000007945 */ /* 0x000fe20003800000 */
[----:B------:R-:W-:-:S07]  /*9f50*/  MOV R15, 0xffffffff ;  /* 0xffffffff000f7802 */ /* 0x000fce0000000f00 */
[----:B-1---5:R-:W-:Y:S05]  /*9f60*/  WARPSYNC.COLLECTIVE R15, `(.L_x_196) ;  /* 0x000000000f0c7348 */ /* 0x022fea0003c00000 */
[----:B------:R-:W-:Y:S02]  /*9f70*/  ELECT P6, UR79, PT ;  /* 0x00000000004f782f */ /* 0x000fe400038c0000 */
[----:B------:R-:W-:Y:S01]  /*9f80*/  MOV R14, UR79 ;  /* 0x0000004f000e7c02 */ /* 0x000fe20008000f00 */
[----:B-1---5:R-:W-:Y:S10]  /*9f90*/  ENDCOLLECTIVE ;  /* 0x000000000000791b */ /* 0x022ff40003800000 */
.L_x_196:
[----:B------:R-:W-:Y:S05]  /*9fa0*/  BSYNC B0 ;  /* 0x0000000000007941 */ /* 0x000fea0003800000 */
.L_x_195:
[----:B------:R-:W-:Y:S01]  /*9fb0*/  PLOP3.LUT P0, PT, P6, PT, PT, 0x80, 0x8 ;  /* 0x000000000008781c */ /* 0x000fe2000370f070 */
[----:B------:R-:W-:-:S12]  /*9fc0*/  BRA `(.L_x_197) ;  /* 0xffffffa000887947 */ /* 0x000fd8000383ffff */
.L_x_85:
[----:B-1----:R-:W-:-:S04]  /*9fd0*/  MOV R3, UR5 ;  /* 0x0000000500037c02 */ /* 0x002fc80008000f00 */
[----:B------:R1:W2:Y:S03]  /*9fe0*/  SYNCS.PHASECHK.TRANS64.TRYWAIT P0, [R3+URZ+0x8], R4 ;  /* 0x00000804030075a7 */ /* 0x0002a600080011ff */
[----:B--2---:R-:W-:Y:S05]  /*9ff0*/  @!P0 NANOSLEEP.SYNCS 0x989680 ;  /* 0x009896800000895d */ /* 0x004fea0003900000 */
[----:B------:R-:W2:Y:S02]  /*a000*/  @!P0 SYNCS.PHASECHK.TRANS64 P0, [R3+URZ+0x8], R4 ;  /* 0x00000804030085a7 */ /* 0x000ea400080010ff */
[----:B--2---:R-:W-:Y:S05]  /*a010*/  @!P0 BRA `(.L_x_85) ;  /* 0xfffffffc00ec8947 */ /* 0x004fea000383ffff */
[----:B------:R-:W-:Y:S05]  /*a020*/  BRA `(.L_x_84) ;  /* 0xffffffa0008c7947 */ /* 0x000fea000383ffff */
.L_x_86:
[----:B-1----:R1:W2:Y:S02]  /*a030*/  SYNCS.PHASECHK.TRANS64.TRYWAIT P0, [R2+URZ+0x160], R5 ;  /* 0x00016005020075a7 */ /* 0x0022a400080011ff */
[----:B--2---:R-:W-:Y:S05]  /*a040*/  @!P0 NANOSLEEP.SYNCS 0x989680 ;  /* 0x009896800000895d */ /* 0x004fea0003900000 */
[----:B------:R-:W2:Y:S02]  /*a050*/  @!P0 SYNCS.PHASECHK.TRANS64 P0, [R2+URZ+0x160], R5 ;  /* 0x00016005020085a7 */ /* 0x000ea400080010ff */
[----:B--2---:R-:W-:Y:S05]  /*a060*/  @!P0 BRA `(.L_x_86) ;  /* 0xfffffffc00f08947 */ /* 0x004fea000383ffff */
[----:B------:R-:W-:Y:S05]  /*a070*/  BRA `(.L_x_198) ;  /* 0xffffffa400ac7947 */ /* 0x000fea000383ffff */
.L_x_90:
[----:B------:R-:W-:-:S07]  /*a080*/  MOV R0, UR41 ;  /* 0x0000002900007c02 */ /* 0x000fce0008000f00 */
.L_x_199:
[----:B-1----:R1:W2:Y:S02]  /*a090*/  SYNCS.PHASECHK.TRANS64.TRYWAIT P0, [R0+URZ+0x190], R5 ;  /* 0x00019005000075a7 */ /* 0x0022a400080011ff */
[----:B--2---:R-:W-:Y:S05]  /*a0a0*/  @!P0 NANOSLEEP.SYNCS 0x989680 ;  /* 0x009896800000895d */ /* 0x004fea0003900000 */
[----:B------:R-:W2:Y:S02]  /*a0b0*/  @!P0 SYNCS.PHASECHK.TRANS64 P0, [R0+URZ+0x190], R5 ;  /* 0x00019005000085a7 */ /* 0x000ea400080010ff */
[----:B--2---:R-:W-:Y:S05]  /*a0c0*/  @!P0 BRA `(.L_x_199) ;  /* 0xfffffffc00f08947 */ /* 0x004fea000383ffff */
[----:B------:R-:W-:Y:S05]  /*a0d0*/  BRA `(.L_x_200) ;  /* 0xffffffac00447947 */ /* 0x000fea000383ffff */
.L_x_93:
[----:B------:R-:W-:Y:S07]  /*a0e0*/  MOV R0, UR7 ;  /* 0x0000000700007c02 */ /* 0x000fee0008000f00 */
.L_x_201:
[----:B-1----:R1:W2:Y:S02]  /*a0f0*/  SYNCS.PHASECHK.TRANS64.TRYWAIT P0, [R0+URZ], R5 ;  /* 0x00000005000075a7 */ /* 0x0022a400080011ff */
[----:B--2---:R-:W-:Y:S05]  /*a100*/  @!P0 NANOSLEEP.SYNCS 0x989680 ;  /* 0x009896800000895d */ /* 0x004fea0003900000 */
[----:B------:R-:W2:Y:S02]  /*a110*/  @!P0 SYNCS.PHASECHK.TRANS64 P0, [R0+URZ], R5 ;  /* 0x00000005000085a7 */ /* 0x000ea400080010ff */
[----:B--2---:R-:W-:Y:S05]  /*a120*/  @!P0 BRA `(.L_x_201) ;  /* 0xfffffffc00f08947 */ /* 0x004fea000383ffff */
[----:B------:R-:W-:Y:S05]  /*a130*/  BRA `(.L_x_92) ;  /* 0xffffffac00847947 */ /* 0x000fea000383ffff */
.L_x_97:
[----:B-1----:R-:W-:-:S07]  /*a140*/  MOV R0, UR4 ;  /* 0x0000000400007c02 */ /* 0x002fce0008000f00 */
.L_x_202:
[----:B-1----:R1:W2:Y:S02]  /*a150*/  SYNCS.PHASECHK.TRANS64.TRYWAIT P0, [R0+URZ], R3 ;  /* 0x00000003000075a7 */ /* 0x0022a400080011ff */
[----:B--2---:R-:W-:Y:S05]  /*a160*/  @!P0 NANOSLEEP.SYNCS 0x989680 ;  /* 0x009896800000895d */ /* 0x004fea0003900000 */
[----:B------:R-:W2:Y:S02]  /*a170*/  @!P0 SYNCS.PHASECHK.TRANS64 P0, [R0+URZ], R3 ;  /* 0x00000003000085a7 */ /* 0x000ea400080010ff */
[----:B--2---:R-:W-:Y:S05]  /*a180*/  @!P0 BRA `(.L_x_202) ;  /* 0xfffffffc00f08947 */ /* 0x004fea000383ffff */
[----:B------:R-:W-:Y:S05]  /*a190*/  BRA `(.L_x_203) ;  /* 0xffffffb000747947 */ /* 0x000fea000383ffff */
.L_x_100:
[----:B------:R-:W-:-:S07]  /*a1a0*/  MOV R0, UR22 ;  /* 0x0000001600007c02 */ /* 0x000fce0008000f00 */
.L_x_204:
[----:B-1----:R1:W2:Y:S02]  /*a1b0*/  SYNCS.PHASECHK.TRANS64.TRYWAIT P1, [R0+URZ+0x1c0], R3 ;  /* 0x0001c003000075a7 */ /* 0x0022a400080211ff */
[----:B--2---:R-:W-:Y:S05]  /*a1c0*/  @!P1 NANOSLEEP.SYNCS 0x989680 ;  /* 0x009896800000995d */ /* 0x004fea0003900000 */
[----:B------:R-:W2:Y:S02]  /*a1d0*/  @!P1 SYNCS.PHASECHK.TRANS64 P1, [R0+URZ+0x1c0], R3 ;  /* 0x0001c003000095a7 */ /* 0x000ea400080210ff */
[----:B--2---:R-:W-:Y:S05]  /*a1e0*/  @!P1 BRA `(.L_x_204) ;  /* 0xfffffffc00f09947 */ /* 0x004fea000383ffff */
[----:B------:R-:W-:Y:S05]  /*a1f0*/  BRA `(.L_x_205) ;  /* 0xffffffb000c07947 */ /* 0x000fea000383ffff */
.L_x_105:
[----:B---3--:R3:W1:Y:S02]  /*a200*/  SYNCS.PHASECHK.TRANS64.TRYWAIT P0, [R12+URZ+0x160], R9 ;  /* 0x000160090c0075a7 */ /* 0x00866400080011ff */
[----:B-1----:R-:W-:Y:S05]  /*a210*/  @!P0 NANOSLEEP.SYNCS 0x989680 ;  /* 0x009896800000895d */ /* 0x002fea0003900000 */
[----:B------:R-:W1:Y:S02]  /*a220*/  @!P0 SYNCS.PHASECHK.TRANS64 P0, [R12+URZ+0x160], R9 ;  /* 0x000160090c0085a7 */ /* 0x000e6400080010ff */
[----:B-1----:R-:W-:Y:S05]  /*a230*/  @!P0 BRA `(.L_x_105) ;  /* 0xfffffffc00f08947 */ /* 0x002fea000383ffff */
[----:B------:R-:W-:Y:S05]  /*a240*/  BRA `(.L_x_206) ;  /* 0xffffffb400d87947 */ /* 0x000fea000383ffff */
.L_x_108:
[----:B------:R-:W-:Y:S07]  /*a250*/  MOV R0, UR24 ;  /* 0x0000001800007c02 */ /* 0x000fee0008000f00 */
.L_x_207:
[----:B-1----:R1:W2:Y:S02]  /*a260*/  SYNCS.PHASECHK.TRANS64.TRYWAIT P2, [R0+URZ+0x158], R9 ;  /* 0x00015809000075a7 */ /* 0x0022a400080411ff */
[----:B--2---:R-:W-:Y:S05]  /*a270*/  @!P2 NANOSLEEP.SYNCS 0x989680 ;  /* 0x009896800000a95d */ /* 0x004fea0003900000 */
[----:B------:R-:W2:Y:S02]  /*a280*/  @!P2 SYNCS.PHASECHK.TRANS64 P2, [R0+URZ+0x158], R9 ;  /* 0x000158090000a5a7 */ /* 0x000ea400080410ff */
[----:B--2---:R-:W-:Y:S05]  /*a290*/  @!P2 BRA `(.L_x_207) ;  /* 0xfffffffc00f0a947 */ /* 0x004fea000383ffff */
[----:B------:R-:W-:Y:S05]  /*a2a0*/  BRA `(.L_x_107) ;  /* 0xffffffbc003c7947 */ /* 0x000fea000383ffff */
.L_x_111:
[----:B------:R-:W-:Y:S07]  /*a2b0*/  MOV R0, UR4 ;  /* 0x0000000400007c02 */ /* 0x000fee0008000f00 */
.L_x_208:
[----:B-1----:R1:W2:Y:S02]  /*a2c0*/  SYNCS.PHASECHK.TRANS64.TRYWAIT P0, [R0+URZ+0x138], R9 ;  /* 0x00013809000075a7 */ /* 0x0022a400080011ff */
[----:B--2---:R-:W-:Y:S05]  /*a2d0*/  @!P0 NANOSLEEP.SYNCS 0x989680 ;  /* 0x009896800000895d */ /* 0x004fea0003900000 */
[----:B------:R-:W2:Y:S02]  /*a2e0*/  @!P0 SYNCS.PHASECHK.TRANS64 P0, [R0+URZ+0x138], R9 ;  /* 0x00013809000085a7 */ /* 0x000ea400080010ff */
[----:B--2---:R-:W-:Y:S05]  /*a2f0*/  @!P0 BRA `(.L_x_208) ;  /* 0xfffffffc00f08947 */ /* 0x004fea000383ffff */
[----:B------:R-:W-:Y:S05]  /*a300*/  BRA `(.L_x_209) ;  /* 0xffffffbc009c7947 */ /* 0x000fea000383ffff */
.L_x_112:
[----:B------:R-:W-:Y:S07]  /*a310*/  MOV R9, UR5 ;  /* 0x0000000500097c02 */ /* 0x000fee0008000f00 */
.L_x_210:
[----:B-1----:R1:W2:Y:S02]  /*a320*/  SYNCS.PHASECHK.TRANS64.TRYWAIT P0, [R9+URZ+0x138], R0 ;  /* 0x00013800090075a7 */ /* 0x0022a400080011ff */
[----:B--2---:R-:W-:Y:S05]  /*a330*/  @!P0 NANOSLEEP.SYNCS 0x989680 ;  /* 0x009896800000895d */ /* 0x004fea0003900000 */
[----:B------:R-:W2:Y:S02]  /*a340*/  @!P0 SYNCS.PHASECHK.TRANS64 P0, [R9+URZ+0x138], R0 ;  /* 0x00013800090085a7 */ /* 0x000ea400080010ff */
[----:B--2---:R-:W-:Y:S05]  /*a350*/  @!P0 BRA `(.L_x_210) ;  /* 0xfffffffc00f08947 */ /* 0x004fea000383ffff */
[----:B------:R-:W-:Y:S05]  /*a360*/  BRA `(.L_x_211) ;  /* 0xffffffbc00f87947 */ /* 0x000fea000383ffff */
.L_x_114:
[----:B------:R-:W-:-:S07]  /*a370*/  MOV R0, UR4 ;  /* 0x0000000400007c02 */ /* 0x000fce0008000f00 */
.L_x_212:
[----:B-1----:R1:W2:Y:S02]  /*a380*/  SYNCS.PHASECHK.TRANS64.TRYWAIT P0, [R0+URZ], R3 ;  /* 0x00000003000075a7 */ /* 0x0022a400080011ff */
[----:B--2---:R-:W-:Y:S05]  /*a390*/  @!P0 NANOSLEEP.SYNCS 0x989680 ;  /* 0x009896800000895d */ /* 0x004fea0003900000 */
[----:B------:R-:W2:Y:S02]  /*a3a0*/  @!P0 SYNCS.PHASECHK.TRANS64 P0, [R0+URZ], R3 ;  /* 0x00000003000085a7 */ /* 0x000ea400080010ff */
[----:B--2---:R-:W-:Y:S05]  /*a3b0*/  @!P0 BRA `(.L_x_212) ;  /* 0xfffffffc00f08947 */ /* 0x004fea000383ffff */
[----:B------:R-:W-:Y:S05]  /*a3c0*/  BRA `(.L_x_213) ;  /* 0xffffffc000887947 */ /* 0x000fea000383ffff */
.L_x_115:
[----:B------:R-:W-:-:S07]  /*a3d0*/  MOV R0, UR5 ;  /* 0x0000000500007c02 */ /* 0x000fce0008000f00 */
.L_x_214:
[----:B-1----:R1:W2:Y:S02]  /*a3e0*/  SYNCS.PHASECHK.TRANS64.TRYWAIT P0, [R0+URZ], R3 ;  /* 0x00000003000075a7 */ /* 0x0022a400080011ff */
[----:B--2---:R-:W-:Y:S05]  /*a3f0*/  @!P0 NANOSLEEP.SYNCS 0x989680 ;  /* 0x009896800000895d */ /* 0x004fea0003900000 */
[----:B------:R-:W2:Y:S02]  /*a400*/  @!P0 SYNCS.PHASECHK.TRANS64 P0, [R0+URZ], R3 ;  /* 0x00000003000085a7 */ /* 0x000ea400080010ff */
[----:B--2---:R-:W-:Y:S05]  /*a410*/  @!P0 BRA `(.L_x_214) ;  /* 0xfffffffc00f08947 */ /* 0x004fea000383ffff */
[----:B------:R-:W-:Y:S05]  /*a420*/  BRA `(.L_x_215) ;  /* 0xffffffc000947947 */ /* 0x000fea000383ffff */
.L_x_117:
[----:B-1----:R1:W2:Y:S02]  /*a430*/  SYNCS.PHASECHK.TRANS64.TRYWAIT P0, [R0+URZ+0x160], R3 ;  /* 0x00016003000075a7 */ /* 0x0022a400080011ff */
[----:B--2---:R-:W-:Y:S05]  /*a440*/  @!P0 NANOSLEEP.SYNCS 0x989680 ;  /* 0x009896800000895d */ /* 0x004fea0003900000 */
[----:B------:R-:W2:Y:S02]  /*a450*/  @!P0 SYNCS.PHASECHK.TRANS64 P0, [R0+URZ+0x160], R3 ;  /* 0x00016003000085a7 */ /* 0x000ea400080010ff */
[----:B--2---:R-:W-:Y:S05]  /*a460*/  @!P0 BRA `(.L_x_117) ;  /* 0xfffffffc00f08947 */ /* 0x004fea000383ffff */
[----:B------:R-:W-:Y:S05]  /*a470*/  BRA `(.L_x_216) ;  /* 0xffffffc400787947 */ /* 0x000fea000383ffff */
.L_x_127:
[----:B-1----:R1:W3:Y:S02]  /*a480*/  SYNCS.PHASECHK.TRANS64.TRYWAIT P1, [R0+URZ+0x120], R3 ;  /* 0x00012003000075a7 */ /* 0x0022e400080211ff */
[----:B---3--:R-:W-:Y:S05]  /*a490*/  @!P1 NANOSLEEP.SYNCS 0x989680 ;  /* 0x009896800000995d */ /* 0x008fea0003900000 */
[----:B------:R-:W3:Y:S02]  /*a4a0*/  @!P1 SYNCS.PHASECHK.TRANS64 P1, [R0+URZ+0x120], R3 ;  /* 0x00012003000095a7 */ /* 0x000ee400080210ff */
[----:B---3--:R-:W-:Y:S05]  /*a4b0*/  @!P1 BRA `(.L_x_127) ;  /* 0xfffffffc00f09947 */ /* 0x008fea000383ffff */
[----:B------:R-:W-:Y:S05]  /*a4c0*/  BRA `(.L_x_126) ;  /* 0xffffffd400187947 */ /* 0x000fea000383ffff */
.L_x_129:
[----:B-1----:R1:W4:Y:S02]  /*a4d0*/  SYNCS.PHASECHK.TRANS64.TRYWAIT P0, [R89+URZ+0x180], R2 ;  /* 0x00018002590075a7 */ /* 0x00232400080011ff */
[----:B----4-:R-:W-:Y:S05]  /*a4e0*/  @!P0 NANOSLEEP.SYNCS 0x989680 ;  /* 0x009896800000895d */ /* 0x010fea0003900000 */
[----:B------:R-:W4:Y:S02]  /*a4f0*/  @!P0 SYNCS.PHASECHK.TRANS64 P0, [R89+URZ+0x180], R2 ;  /* 0x00018002590085a7 */ /* 0x000f2400080010ff */
[----:B----4-:R-:W-:Y:S05]  /*a500*/  @!P0 BRA `(.L_x_129) ;  /* 0xfffffffc00f08947 */ /* 0x010fea000383ffff */
[----:B------:R-:W-:Y:S05]  /*a510*/  BRA `(.L_x_128) ;  /* 0xffffffd400507947 */ /* 0x000fea000383ffff */
.L_x_140:
[----:B--2---:R2:W4:Y:S02]  /*a520*/  SYNCS.PHASECHK.TRANS64.TRYWAIT P0, [R2+URZ+0x120], R111 ;  /* 0x0001206f020075a7 */ /* 0x00452400080011ff */
[----:B----4-:R-:W-:Y:S05]  /*a530*/  @!P0 NANOSLEEP.SYNCS 0x989680 ;  /* 0x009896800000895d */ /* 0x010fea0003900000 */
[----:B------:R-:W4:Y:S02]  /*a540*/  @!P0 SYNCS.PHASECHK.TRANS64 P0, [R2+URZ+0x120], R111 ;  /* 0x0001206f020085a7 */ /* 0x000f2400080010ff */
[----:B----4-:R-:W-:Y:S05]  /*a550*/  @!P0 BRA `(.L_x_140) ;  /* 0xfffffffc00f08947 */ /* 0x010fea000383ffff */
[----:B------:R-:W-:Y:S05]  /*a560*/  BRA `(.L_x_139) ;  /* 0xffffffe000407947 */ /* 0x000fea000383ffff */
        .weak           $__internal_0_$__cuda_sm10x_tcgen05_guardrail_trap_col_being_dealloced_not_returned_by_alloc
        .type           $__internal_0_$__cuda_sm10x_tcgen05_guardrail_trap_col_being_dealloced_not_returned_by_alloc,@function
        .size           $__internal_0_$__cuda_sm10x_tcgen05_guardrail_trap_col_being_dealloced_not_returned_by_alloc,($__internal_1_$__cuda_sm10x_tcgen05_guardrail_trap_phase_invalid_during_alloc - $__internal_0_$__cuda_sm10x_tcgen05_guardrail_trap_col_being_dealloced_not_returned_by_alloc)
$__internal_0_$__cuda_sm10x_tcgen05_guardrail_trap_col_being_dealloced_not_returned_by_alloc:
[----:B------:R-:W-:Y:S05]  /*a570*/  BPT.TRAP 0x1 ;  /* 0x000000040000795c */ /* 0x000fea0000300000 */
[----:B------:R-:W-:-:S04]  /*a580*/  HFMA2 R3, -RZ, RZ, 0, 0 ;  /* 0x00000000ff037431 */ /* 0x000fc800000001ff */
[----:B------:R-:W-:Y:S05]  /*a590*/  RET.REL.NODEC R2 `(_ZN7cutlass13device_kernelINS_4gemm6kernel13GemmUniversalIN4cute5tupleIJiiiiEEENS1_10collective13CollectiveMmaINS1_46MainloopSm100TmaUmmaWarpSpecializedBlockScaledILi18ELi2ELi2ENS5_IJNS4_1CILi2EEESB_NSA_ILi1EEEEEEEENS5_IJNSA_ILi256EEENSA_ILi64EEENSA_ILi128EEEEEENS5_IJNS_12float_e2m1_tENS_13float_ue8m0_tEEEENS5_IJNS5_IJlSC_lEEENS4_6LayoutINS5_IJNS5_IJNS5_IJNSA_ILi32EEENSA_ILi4EEEEEEiEEESR_NS5_IJSC_iEEEEEENS5_IJNS5_IJNS5_IJNSA_ILi16EEESP_EEEiEEENS5_IJNS5_IJNSA_ILi0EEESC_EEENSA_ILi512EEEEEENS5_IJSX_iEEEEEEEEEEESL_S14_NS4_8TiledMMAINS4_8MMA_AtomIJNS4_23SM100_MMA_MXF4_2x1SM_SSISJ_SJ_fSK_Li256ELi64ELi32ELNS4_4UMMA5MajorE0ELS19_0ELNS18_7ScaleInE0ELS1A_0EEEEEENSN_INS5_IJSC_SC_SC_EEENS5_IJSX_SX_SX_EEEEENS5_IJNS4_10UnderscoreES1G_S1G_EEEEENS5_IJNS4_28SM100_TMA_2SM_LOAD_MULTICASTES1J_EEENS5_IJNS4_14ComposedLayoutINS4_7SwizzleILi2ELi4ELi3EEENS4_18smem_ptr_flag_bitsILi4EEENSN_INS5_IJNSA_ILi8EEESH_EEENS5_IJSH_SC_EEEEEEENSN_INS5_IJNS5_IJNS5_IJSQ_SC_EEENS5_IJSO_SB_EEEEEESC_NS5_IJSB_SC_EEEEEENS5_IJNS5_IJNS5_IJSV_SZ_EEESY_EEESX_NS5_IJSB_SZ_EEEEEEEEEEEvNS4_8identityENS5_IJNS4_18SM100_TMA_2SM_LOADES1J_EEES25_vS26_EENS_8epilogue10collective18CollectiveEpilogueINS2A_23Sm100TmaWarpSpecializedILi3ELi2ELi32ELb1ELb0EEEJNS5_IJSH_SG_SH_EEENS5_IJNSN_ISH_SC_EENSN_ISO_SC_EEEEENS_10bfloat16_tESM_S2J_SM_NS2A_6fusion15FusionCallbacksIS2E_NS2K_17LinearCombinationIS2J_fS2J_fLNS_15FloatRoundStyleE2EEES2F_S2I_JEEENS4_5SM1004TMEM4LOAD26SM100_TMEM_LOAD_32dp32b32xENS4_13SM90_TMA_LOADENS1L_IS1N_NS1O_ILi16EEENSN_INS5_IJS1Q_SO_EEENS5_IJSO_SC_EEEEEEENS4_39AutoVectorizingCopyWithAssumedAlignmentILi128EEENS4_14SM90_TMA_STOREES2Z_S31_S31_EEEvvEEEEvNT_6ParamsE) ;  /* 0xffffff5802987950 */ /* 0x000fea0003c3ffff */
        .weak           $__internal_1_$__cuda_sm10x_tcgen05_guardrail_trap_phase_invalid_during_alloc
        .type           $__internal_1_$__cuda_sm10x_tcgen05_guardrail_trap_phase_invalid_during_alloc,@function
        .size           $__internal_1_$__cuda_sm10x_tcgen05_guardrail_trap_phase_invalid_during_alloc,($__internal_2_$__cuda_sm10x_tcgen05_guardrail_trap_unallocated_columns_being_dealloced - $__internal_1_$__cuda_sm10x_tcgen05_guardrail_trap_phase_invalid_during_alloc)
$__internal_1_$__cuda_sm10x_tcgen05_guardrail_trap_phase_invalid_during_alloc:
[----:B------:R-:W-:Y:S05]  /*a5a0*/  BPT.TRAP 0x1 ;  /* 0x000000040000795c */ /* 0x000fea0000300000 */
[----:B------:R-:W-:-:S04]  /*a5b0*/  MOV R5, 0x0 ;  /* 0x0000000000057802 */ /* 0x000fc80000000f00 */
[----:B------:R-:W-:Y:S05]  /*a5c0*/  RET.REL.NODEC R4 `(_ZN7cutlass13device_kernelINS_4gemm6kernel13GemmUniversalIN4cute5tupleIJiiiiEEENS1_10collective13CollectiveMmaINS1_46MainloopSm100TmaUmmaWarpSpecializedBlockScaledILi18ELi2ELi2ENS5_IJNS4_1CILi2EEESB_NSA_ILi1EEEEEEEENS5_IJNSA_ILi256EEENSA_ILi64EEENSA_ILi128EEEEEENS5_IJNS_12float_e2m1_tENS_13float_ue8m0_tEEEENS5_IJNS5_IJlSC_lEEENS4_6LayoutINS5_IJNS5_IJNS5_IJNSA_ILi32EEENSA_ILi4EEEEEEiEEESR_NS5_IJSC_iEEEEEENS5_IJNS5_IJNS5_IJNSA_ILi16EEESP_EEEiEEENS5_IJNS5_IJNSA_ILi0EEESC_EEENSA_ILi512EEEEEENS5_IJSX_iEEEEEEEEEEESL_S14_NS4_8TiledMMAINS4_8MMA_AtomIJNS4_23SM100_MMA_MXF4_2x1SM_SSISJ_SJ_fSK_Li256ELi64ELi32ELNS4_4UMMA5MajorE0ELS19_0ELNS18_7ScaleInE0ELS1A_0EEEEEENSN_INS5_IJSC_SC_SC_EEENS5_IJSX_SX_SX_EEEEENS5_IJNS4_10UnderscoreES1G_S1G_EEEEENS5_IJNS4_28SM100_TMA_2SM_LOAD_MULTICASTES1J_EEENS5_IJNS4_14ComposedLayoutINS4_7SwizzleILi2ELi4ELi3EEENS4_18smem_ptr_flag_bitsILi4EEENSN_INS5_IJNSA_ILi8EEESH_EEENS5_IJSH_SC_EEEEEEENSN_INS5_IJNS5_IJNS5_IJSQ_SC_EEENS5_IJSO_SB_EEEEEESC_NS5_IJSB_SC_EEEEEENS5_IJNS5_IJNS5_IJSV_SZ_EEESY_EEESX_NS5_IJSB_SZ_EEEEEEEEEEEvNS4_8identityENS5_IJNS4_18SM100_TMA_2SM_LOADES1J_EEES25_vS26_EENS_8epilogue10collective18CollectiveEpilogueINS2A_23Sm100TmaWarpSpecializedILi3ELi2ELi32ELb1ELb0EEEJNS5_IJSH_SG_SH_EEENS5_IJNSN_ISH_SC_EENSN_ISO_SC_EEEEENS_10bfloat16_tESM_S2J_SM_NS2A_6fusion15FusionCallbacksIS2E_NS2K_17LinearCombinationIS2J_fS2J_fLNS_15FloatRoundStyleE2EEES2F_S2I_JEEENS4_5SM1004TMEM4LOAD26SM100_TMEM_LOAD_32dp32b32xENS4_13SM90_TMA_LOADENS1L_IS1N_NS1O_ILi16EEENSN_INS5_IJS1Q_SO_EEENS5_IJSO_SC_EEEEEEENS4_39AutoVectorizingCopyWithAssumedAlignmentILi128EEENS4_14SM90_TMA_STOREES2Z_S31_S31_EEEvvEEEEvNT_6ParamsE) ;  /* 0xffffff58048c7950 */ /* 0x000fea0003c3ffff */
        .weak           $__internal_2_$__cuda_sm10x_tcgen05_guardrail_trap_unallocated_columns_being_dealloced
        .type           $__internal_2_$__cuda_sm10x_tcgen05_guardrail_trap_unallocated_columns_being_dealloced,@function
        .size           $__internal_2_$__cuda_sm10x_tcgen05_guardrail_trap_unallocated_columns_being_dealloced,(.L_x_218 - $__internal_2_$__cuda_sm10x_tcgen05_guardrail_trap_unallocated_columns_being_dealloced)
$__internal_2_$__cuda_sm10x_tcgen05_guardrail_trap_unallocated_columns_being_dealloced:
[----:B------:R-:W-:Y:S05]  /*a5d0*/  BPT.TRAP 0x1 ;  /* 0x000000040000795c */ /* 0x000fea0000300000 */
[----:B------:R-:W-:-:S04]  /*a5e0*/  HFMA2 R3, -RZ, RZ, 0, 0 ;  /* 0x00000000ff037431 */ /* 0x000fc800000001ff */
[----:B------:R-:W-:Y:S05]  /*a5f0*/  RET.REL.NODEC R2 `(_ZN7cutlass13device_kernelINS_4gemm6kernel13GemmUniversalIN4cute5tupleIJiiiiEEENS1_10collective13CollectiveMmaINS1_46MainloopSm100TmaUmmaWarpSpecializedBlockScaledILi18ELi2ELi2ENS5_IJNS4_1CILi2EEESB_NSA_ILi1EEEEEEEENS5_IJNSA_ILi256EEENSA_ILi64EEENSA_ILi128EEEEEENS5_IJNS_12float_e2m1_tENS_13float_ue8m0_tEEEENS5_IJNS5_IJlSC_lEEENS4_6LayoutINS5_IJNS5_IJNS5_IJNSA_ILi32EEENSA_ILi4EEEEEEiEEESR_NS5_IJSC_iEEEEEENS5_IJNS5_IJNS5_IJNSA_ILi16EEESP_EEEiEEENS5_IJNS5_IJNSA_ILi0EEESC_EEENSA_ILi512EEEEEENS5_IJSX_iEEEEEEEEEEESL_S14_NS4_8TiledMMAINS4_8MMA_AtomIJNS4_23SM100_MMA_MXF4_2x1SM_SSISJ_SJ_fSK_Li256ELi64ELi32ELNS4_4UMMA5MajorE0ELS19_0ELNS18_7ScaleInE0ELS1A_0EEEEEENSN_INS5_IJSC_SC_SC_EEENS5_IJSX_SX_SX_EEEEENS5_IJNS4_10UnderscoreES1G_S1G_EEEEENS5_IJNS4_28SM100_TMA_2SM_LOAD_MULTICASTES1J_EEENS5_IJNS4_14ComposedLayoutINS4_7SwizzleILi2ELi4ELi3EEENS4_18smem_ptr_flag_bitsILi4EEENSN_INS5_IJNSA_ILi8EEESH_EEENS5_IJSH_SC_EEEEEEENSN_INS5_IJNS5_IJNS5_IJSQ_SC_EEENS5_IJSO_SB_EEEEEESC_NS5_IJSB_SC_EEEEEENS5_IJNS5_IJNS5_IJSV_SZ_EEESY_EEESX_NS5_IJSB_SZ_EEEEEEEEEEEvNS4_8identityENS5_IJNS4_18SM100_TMA_2SM_LOADES1J_EEES25_vS26_EENS_8epilogue10collective18CollectiveEpilogueINS2A_23Sm100TmaWarpSpecializedILi3ELi2ELi32ELb1ELb0EEEJNS5_IJSH_SG_SH_EEENS5_IJNSN_ISH_SC_EENSN_ISO_SC_EEEEENS_10bfloat16_tESM_S2J_SM_NS2A_6fusion15FusionCallbacksIS2E_NS2K_17LinearCombinationIS2J_fS2J_fLNS_15FloatRoundStyleE2EEES2F_S2I_JEEENS4_5SM1004TMEM4LOAD26SM100_TMEM_LOAD_32dp32b32xENS4_13SM90_TMA_LOADENS1L_IS1N_NS1O_ILi16EEENSN_INS5_IJS1Q_SO_EEENS5_IJSO_SC_EEEEEEENS4_39AutoVectorizingCopyWithAssumedAlignmentILi128EEENS4_14SM90_TMA_STOREES2Z_S31_S31_EEEvvEEEEvNT_6ParamsE) ;  /* 0xffffff5802807950 */ /* 0x000fea0003c3ffff */
.L_x_217:
[----:B------:R-:W-:-:S00]  /*a600*/  BRA `(.L_x_217) ;  /* 0xfffffffc00fc7947 */ /* 0x000fc0000383ffff */
[----:B------:R-:W-:-:S00]  /*a610*/  NOP ;  /* 0x0000000000007918 */ /* 0x000fc00000000000 */
        /* <DEDUP_REMOVED lines=14> */
.L_x_218:


//--------------------- .nv.global.init           --------------------------
	.section	.nv.global.init,"aw",@progbits
.nv.global.init:
	.type		$str$29,@object
	.size		$str$29,($str$30 - $str$29)
$str$29:
        /*0000*/ 	.byte	0x28, 0x61, 0x64, 0x64, 0x72, 0x65, 0x73, 0x73, 0x20, 0x26, 0x20, 0x6d, 0x61, 0x73, 0x6b, 0x29
        /*0010*/ 	.byte	0x20, 0x3d, 0x3d, 0x20, 0x30, 0x00
	.type		$str$30,@object
	.size		$str$30,($str$26 - $str$30)
$str$30:
        /*0016*/ 	.byte	0x2f, 0x74, 0x6d, 0x70, 0x2f, 0x63, 0x75, 0x74, 0x6c, 0x61, 0x73, 0x73, 0x5f, 0x73, 0x77, 0x65
        /*0026*/ 	.byte	0x65, 0x70, 0x5f, 0x73, 0x72, 0x63, 0x2f, 0x69, 0x6e, 0x63, 0x6c, 0x75, 0x64, 0x65, 0x2f, 0x63
        /*0036*/ 	.byte	0x75, 0x74, 0x65, 0x2f, 0x70, 0x6f, 0x69, 0x6e, 0x74, 0x65, 0x72, 0x5f, 0x66, 0x6c, 0x61, 0x67
        /*0046*/ 	.byte	0x67, 0x65, 0x64, 0x2e, 0x68, 0x70, 0x70, 0x00
	.type		$str$26,@object
	.size		$str$26,($str$25 - $str$26)
$str$26:
        /*004e*/ 	.byte	0x2f, 0x74, 0x6d, 0x70, 0x2f, 0x63, 0x75, 0x74, 0x6c, 0x61, 0x73, 0x73, 0x5f, 0x73, 0x77, 0x65
        /*005e*/ 	.byte	0x65, 0x70, 0x5f, 0x73, 0x72, 0x63, 0x2f, 0x69, 0x6e, 0x63, 0x6c, 0x75, 0x64, 0x65, 0x2f, 0x63
        /*006e*/ 	.byte	0x75, 0x74, 0x65, 0x2f, 0x61, 0x74, 0x6f, 0x6d, 0x2f, 0x63, 0x6f, 0x70, 0x79, 0x5f, 0x74, 0x72
        /*007e*/ 	.byte	0x61, 0x69, 0x74, 0x73, 0x5f, 0x73, 0x6d, 0x31, 0x30, 0x30, 0x2e, 0x68, 0x70, 0x70, 0x00
	.type		$str$25,@object
	.size		$str$25,(__unnamed_1 - $str$25)
$str$25:
        /*008d*/ 	.byte	0x28, 0x28, 0x75, 0x69, 0x6e, 0x74, 0x33, 0x32, 0x5f, 0x74, 0x28, 0x74, 0x68, 0x72, 0x65, 0x61
        /*009d*/ 	.byte	0x64, 0x49, 0x64, 0x78, 0x2e, 0x78, 0x29, 0x20, 0x2f, 0x20, 0x33, 0x32, 0x29, 0x20, 0x25, 0x20
        /*00ad*/ 	.byte	0x34, 0x29, 0x20, 0x3d, 0x3d, 0x20, 0x28, 0x28, 0x28, 0x74, 0x6d, 0x65, 0x6d, 0x5f, 0x61, 0x64
        /*00bd*/ 	.byte	0x64, 0x72, 0x20, 0x3e, 0x3e, 0x20, 0x31, 0x36, 0x29, 0x20, 0x2f, 0x20, 0x33, 0x32, 0x29, 0x20
        /*00cd*/ 	.byte	0x25, 0x20, 0x34, 0x29, 0x00
	.type		__unnamed_1,@object
	.size		__unnamed_1,(__unnamed_2 - __unnamed_1)
__unnamed_1:
        /*00d2*/ 	.byte	0x61, 0x75, 0x74, 0x6f, 0x20, 0x63, 0x75, 0x74, 0x65, 0x3a, 0x3a, 0x61, 0x73, 0x5f, 0x70, 0x6f
        /* <DEDUP_REMOVED lines=24> */
        /*0262*/ 	.byte	0x34, 0x30, 0x39, 0x36, 0x3e, 0x3e, 0x3e, 0x3e, 0x5d, 0x00
	.type		__unnamed_2,@object
	.size		__unnamed_2,(.L_2 - __unnamed_2)
__unnamed_2:
        /* <DEDUP_REMOVED lines=42> */
        /*050c*/ 	.byte	0x3e, 0x3e, 0x5d, 0x00
.L_2:


//--------------------- .nv.shared._ZN7cutlass13device_kernelINS_4gemm6kernel13GemmUniversalIN4cute5tupleIJiiiiEEENS1_10collective13CollectiveMmaINS1_46MainloopSm100TmaUmmaWarpSpecializedBlockScaledILi18ELi2ELi2ENS5_IJNS4_1CILi2EEESB_NSA_ILi1EEEEEEEENS5_IJNSA_ILi256EEENSA_ILi64EEENSA_ILi128EEEEEENS5_IJNS_12float_e2m1_tENS_13float_ue8m0_tEEEENS5_IJNS5_IJlSC_lEEENS4_6LayoutINS5_IJNS5_IJNS5_IJNSA_ILi32EEENSA_ILi4EEEEEEiEEESR_NS5_IJSC_iEEEEEENS5_IJNS5_IJNS5_IJNSA_ILi16EEESP_EEEiEEENS5_IJNS5_IJNSA_ILi0EEESC_EEENSA_ILi512EEEEEENS5_IJSX_iEEEEEEEEEEESL_S14_NS4_8TiledMMAINS4_8MMA_AtomIJNS4_23SM100_MMA_MXF4_2x1SM_SSISJ_SJ_fSK_Li256ELi64ELi32ELNS4_4UMMA5MajorE0ELS19_0ELNS18_7ScaleInE0ELS1A_0EEEEEENSN_INS5_IJSC_SC_SC_EEENS5_IJSX_SX_SX_EEEEENS5_IJNS4_10UnderscoreES1G_S1G_EEEEENS5_IJNS4_28SM100_TMA_2SM_LOAD_MULTICASTES1J_EEENS5_IJNS4_14ComposedLayoutINS4_7SwizzleILi2ELi4ELi3EEENS4_18smem_ptr_flag_bitsILi4EEENSN_INS5_IJNSA_ILi8EEESH_EEENS5_IJSH_SC_EEEEEEENSN_INS5_IJNS5_IJNS5_IJSQ_SC_EEENS5_IJSO_SB_EEEEEESC_NS5_IJSB_SC_EEEEEENS5_IJNS5_IJNS5_IJSV_SZ_EEESY_EEESX_NS5_IJSB_SZ_EEEEEEEEEEEvNS4_8identityENS5_IJNS4_18SM100_TMA_2SM_LOADES1J_EEES25_vS26_EENS_8epilogue10collective18CollectiveEpilogueINS2A_23Sm100TmaWarpSpecializedILi3ELi2ELi32ELb1ELb0EEEJNS5_IJSH_SG_SH_EEENS5_IJNSN_ISH_SC_EENSN_ISO_SC_EEEEENS_10bfloat16_tESM_S2J_SM_NS2A_6fusion15FusionCallbacksIS2E_NS2K_17LinearCombinationIS2J_fS2J_fLNS_15FloatRoundStyleE2EEES2F_S2I_JEEENS4_5SM1004TMEM4LOAD26SM100_TMEM_LOAD_32dp32b32xENS4_13SM90_TMA_LOADENS1L_IS1N_NS1O_ILi16EEENSN_INS5_IJS1Q_SO_EEENS5_IJSO_SC_EEEEEEENS4_39AutoVectorizingCopyWithAssumedAlignmentILi128EEENS4_14SM90_TMA_STOREES2Z_S31_S31_EEEvvEEEEvNT_6ParamsE --------------------------
	.section	.nv.shared._ZN7cutlass13device_kernelINS_4gemm6kernel13GemmUniversalIN4cute5tupleIJiiiiEEENS1_10collective13CollectiveMmaINS1_46MainloopSm100TmaUmmaWarpSpecializedBlockScaledILi18ELi2ELi2ENS5_IJNS4_1CILi2EEESB_NSA_ILi1EEEEEEEENS5_IJNSA_ILi256EEENSA_ILi64EEENSA_ILi128EEEEEENS5_IJNS_12float_e2m1_tENS_13float_ue8m0_tEEEENS5_IJNS5_IJlSC_lEEENS4_6LayoutINS5_IJNS5_IJNS5_IJNSA_ILi32EEENSA_ILi4EEEEEEiEEESR_NS5_IJSC_iEEEEEENS5_IJNS5_IJNS5_IJNSA_ILi16EEESP_EEEiEEENS5_IJNS5_IJNSA_ILi0EEESC_EEENSA_ILi512EEEEEENS5_IJSX_iEEEEEEEEEEESL_S14_NS4_8TiledMMAINS4_8MMA_AtomIJNS4_23SM100_MMA_MXF4_2x1SM_SSISJ_SJ_fSK_Li256ELi64ELi32ELNS4_4UMMA5MajorE0ELS19_0ELNS18_7ScaleInE0ELS1A_0EEEEEENSN_INS5_IJSC_SC_SC_EEENS5_IJSX_SX_SX_EEEEENS5_IJNS4_10UnderscoreES1G_S1G_EEEEENS5_IJNS4_28SM100_TMA_2SM_LOAD_MULTICASTES1J_EEENS5_IJNS4_14ComposedLayoutINS4_7SwizzleILi2ELi4ELi3EEENS4_18smem_ptr_flag_bitsILi4EEENSN_INS5_IJNSA_ILi8EEESH_EEENS5_IJSH_SC_EEEEEEENSN_INS5_IJNS5_IJNS5_IJSQ_SC_EEENS5_IJSO_SB_EEEEEESC_NS5_IJSB_SC_EEEEEENS5_IJNS5_IJNS5_IJSV_SZ_EEESY_EEESX_NS5_IJSB_SZ_EEEEEEEEEEEvNS4_8identityENS5_IJNS4_18SM100_TMA_2SM_LOADES1J_EEES25_vS26_EENS_8epilogue10collective18CollectiveEpilogueINS2A_23Sm100TmaWarpSpecializedILi3ELi2ELi32ELb1ELb0EEEJNS5_IJSH_SG_SH_EEENS5_IJNSN_ISH_SC_EENSN_ISO_SC_EEEEENS_10bfloat16_tESM_S2J_SM_NS2A_6fusion15FusionCallbacksIS2E_NS2K_17LinearCombinationIS2J_fS2J_fLNS_15FloatRoundStyleE2EEES2F_S2I_JEEENS4_5SM1004TMEM4LOAD26SM100_TMEM_LOAD_32dp32b32xENS4_13SM90_TMA_LOADENS1L_IS1N_NS1O_ILi16EEENSN_INS5_IJS1Q_SO_EEENS5_IJSO_SC_EEEEEEENS4_39AutoVectorizingCopyWithAssumedAlignmentILi128EEENS4_14SM90_TMA_STOREES2Z_S31_S31_EEEvvEEEEvNT_6ParamsE,"aw",@nobits
	.sectionflags	@""
	.align	16
	.zero		1024


//--------------------- .nv.shared.reserved.0     --------------------------
	.section	.nv.shared.reserved.0,"aw",@nobits
	.weak		__nv_reservedSMEM_offset_0_alias
	.size		__nv_reservedSMEM_offset_0_alias, 0, 64
	.other		__nv_reservedSMEM_offset_0_alias,@"STO_CUDA_RESERVED_SHARED STV_DEFAULT"
__nv_reservedSMEM_offset_0_alias:
	.zero		0
.nv.shared.reserved.0:
	.zero		64
	.weak		__nv_reservedSMEM_tcgen05_partition
	.type		__nv_reservedSMEM_tcgen05_partition,@object
	.size		__nv_reservedSMEM_tcgen05_partition,(.L_0 - __nv_reservedSMEM_tcgen05_partition)
__nv_reservedSMEM_tcgen05_partition:
	.zero		32
.L_0:


//--------------------- .nv.global                --------------------------
	.section	.nv.global,"aw",@nobits
.nv.global:
	.type		_ZN40_INTERNAL_4be916da_4_k_cu_c5f1f49b_295204cute1_E,@object
	.size		_ZN40_INTERNAL_4be916da_4_k_cu_c5f1f49b_295204cute1_E,(_ZN40_INTERNAL_4be916da_4_k_cu_c5f1f49b_295204cuda3std3__45__cpo6cbeginE - _ZN40_INTERNAL_4be916da_4_k_cu_c5f1f49b_295204cute1_E)
_ZN40_INTERNAL_4be916da_4_k_cu_c5f1f49b_295204cute1_E:
	.zero		1
	.type		_ZN40_INTERNAL_4be916da_4_k_cu_c5f1f49b_295204cuda3std3__45__cpo6cbeginE,@object
	.size		_ZN40_INTERNAL_4be916da_4_k_cu_c5f1f49b_295204cuda3std3__45__cpo6cbeginE,(_ZN40_INTERNAL_4be916da_4_k_cu_c5f1f49b_295204cuda3std3__48in_placeE - _ZN40_INTERNAL_4be916da_4_k_cu_c5f1f49b_295204cuda3std3__45__cpo6cbeginE)
_ZN40_INTERNAL_4be916da_4_k_cu_c5f1f49b_295204cuda3std3__45__cpo6cbeginE:
	.zero		1
	.type		_ZN40_INTERNAL_4be916da_4_k_cu_c5f1f49b_295204cuda3std3__48in_placeE,@object
	.size		_ZN40_INTERNAL_4be916da_4_k_cu_c5f1f49b_295204cuda3std3__48in_placeE,(_ZN40_INTERNAL_4be916da_4_k_cu_c5f1f49b_295204cuda3std6ranges3__45__cpo9iter_moveE - _ZN40_INTERNAL_4be916da_4_k_cu_c5f1f49b_295204cuda3std3__48in_placeE)
_ZN40_INTERNAL_4be916da_4_k_cu_c5f1f49b_295204cuda3std3__48in_placeE:
	.zero		1
	.type		_ZN40_INTERNAL_4be916da_4_k_cu_c5f1f49b_295204cuda3std6ranges3__45__cpo9iter_moveE,@object
	.size		_ZN40_INTERNAL_4be916da_4_k_cu_c5f1f49b_295204cuda3std6ranges3__45__cpo9iter_moveE,(_ZN40_INTERNAL_4be916da_4_k_cu_c5f1f49b_295204cuda3std3__45__cpo5beginE - _ZN40_INTERNAL_4be916da_4_k_cu_c5f1f49b_295204cuda3std6ranges3__45__cpo9iter_moveE)
_ZN40_INTERNAL_4be916da_4_k_cu_c5f1f49b_295204cuda3std6ranges3__45__cpo9iter_moveE:
	.zero		1
	.type		_ZN40_INTERNAL_4be916da_4_k_cu_c5f1f49b_295204cuda3std3__45__cpo5beginE,@object
	.size		_ZN40_INTERNAL_4be916da_4_k_cu_c5f1f49b_295204cuda3std3__45__cpo5beginE,(_ZN40_INTERNAL_4be916da_4_k_cu_c5f1f49b_295204cuda3std3__442_GLOBAL__N__4be916da_4_k_cu_c5f1f49b_295206ignoreE - _ZN40_INTERNAL_4be916da_4_k_cu_c5f1f49b_295204cuda3std3__45__cpo5beginE)
_ZN40_INTERNAL_4be916da_4_k_cu_c5f1f49b_295204cuda3std3__45__cpo5beginE:
	.zero		1
	.type		_ZN40_INTERNAL_4be916da_4_k_cu_c5f1f49b_295204cuda3std3__442_GLOBAL__N__4be916da_4_k_cu_c5f1f49b_295206ignoreE,@object
	.size		_ZN40_INTERNAL_4be916da_4_k_cu_c5f1f49b_295204cuda3std3__442_GLOBAL__N__4be916da_4_k_cu_c5f1f49b_295206ignoreE,(_ZN40_INTERNAL_4be916da_4_k_cu_c5f1f49b_295204cute7productE - _ZN40_INTERNAL_4be916da_4_k_cu_c5f1f49b_295204cuda3std3__442_GLOBAL__N__4be916da_4_k_cu_c5f1f49b_295206ignoreE)
_ZN40_INTERNAL_4be916da_4_k_cu_c5f1f49b_295204cuda3std3__442_GLOBAL__N__4be916da_4_k_cu_c5f1f49b_295206ignoreE:
	.zero		1
	.type		_ZN40_INTERNAL_4be916da_4_k_cu_c5f1f49b_295204cute7productE,@object
	.size		_ZN40_INTERNAL_4be916da_4_k_cu_c5f1f49b_295204cute7productE,(_ZN40_INTERNAL_4be916da_4_k_cu_c5f1f49b_295204cuda3std3__45__cpo3endE - _ZN40_INTERNAL_4be916da_4_k_cu_c5f1f49b_295204cute7productE)
_ZN40_INTERNAL_4be916da_4_k_cu_c5f1f49b_295204cute7productE:
	.zero		1
	.type		_ZN40_INTERNAL_4be916da_4_k_cu_c5f1f49b_295204cuda3std3__45__cpo3endE,@object
	.size		_ZN40_INTERNAL_4be916da_4_k_cu_c5f1f49b_295204cuda3std3__45__cpo3endE,(_ZN40_INTERNAL_4be916da_4_k_cu_c5f1f49b_295204cuda3std3__419piecewise_constructE - _ZN40_INTERNAL_4be916da_4_k_cu_c5f1f49b_295204cuda3std3__45__cpo3endE)
_ZN40_INTERNAL_4be916da_4_k_cu_c5f1f49b_295204cuda3std3__45__cpo3endE:
	.zero		1
	.type		_ZN40_INTERNAL_4be916da_4_k_cu_c5f1f49b_295204cuda3std3__419piecewise_constructE,@object
	.size		_ZN40_INTERNAL_4be916da_4_k_cu_c5f1f49b_295204cuda3std3__419piecewise_constructE,(_ZN40_INTERNAL_4be916da_4_k_cu_c5f1f49b_295204cuda3std3__45__cpo4cendE - _ZN40_INTERNAL_4be916da_4_k_cu_c5f1f49b_295204cuda3std3__419piecewise_constructE)
_ZN40_INTERNAL_4be916da_4_k_cu_c5f1f49b_295204cuda3std3__419piecewise_constructE:
	.zero		1
	.type		_ZN40_INTERNAL_4be916da_4_k_cu_c5f1f49b_295204cuda3std3__45__cpo4cendE,@object
	.size		_ZN40_INTERNAL_4be916da_4_k_cu_c5f1f49b_295204cuda3std3__45__cpo4cendE,(_ZN40_INTERNAL_4be916da_4_k_cu_c5f1f49b_295204cuda3std6ranges3__45__cpo4swapE - _ZN40_INTERNAL_4be916da_4_k_cu_c5f1f49b_295204cuda3std3__45__cpo4cendE)
_ZN40_INTERNAL_4be916da_4_k_cu_c5f1f49b_295204cuda3std3__45__cpo4cendE:
	.zero		1
	.type		_ZN40_INTERNAL_4be916da_4_k_cu_c5f1f49b_295204cuda3std6ranges3__45__cpo4swapE,@object
	.size		_ZN40_INTERNAL_4be916da_4_k_cu_c5f1f49b_295204cuda3std6ranges3__45__cpo4swapE,(.L_10 - _ZN40_INTERNAL_4be916da_4_k_cu_c5f1f49b_295204cuda3std6ranges3__45__cpo4swapE)
_ZN40_INTERNAL_4be916da_4_k_cu_c5f1f49b_295204cuda3std6ranges3__45__cpo4swapE:
	.zero		1
.L_10:


//--------------------- .nv.constant0._ZN7cutlass13device_kernelINS_4gemm6kernel13GemmUniversalIN4cute5tupleIJiiiiEEENS1_10collective13CollectiveMmaINS1_46MainloopSm100TmaUmmaWarpSpecializedBlockScaledILi18ELi2ELi2ENS5_IJNS4_1CILi2EEESB_NSA_ILi1EEEEEEEENS5_IJNSA_ILi256EEENSA_ILi64EEENSA_ILi128EEEEEENS5_IJNS_12float_e2m1_tENS_13float_ue8m0_tEEEENS5_IJNS5_IJlSC_lEEENS4_6LayoutINS5_IJNS5_IJNS5_IJNSA_ILi32EEENSA_ILi4EEEEEEiEEESR_NS5_IJSC_iEEEEEENS5_IJNS5_IJNS5_IJNSA_ILi16EEESP_EEEiEEENS5_IJNS5_IJNSA_ILi0EEESC_EEENSA_ILi512EEEEEENS5_IJSX_iEEEEEEEEEEESL_S14_NS4_8TiledMMAINS4_8MMA_AtomIJNS4_23SM100_MMA_MXF4_2x1SM_SSISJ_SJ_fSK_Li256ELi64ELi32ELNS4_4UMMA5MajorE0ELS19_0ELNS18_7ScaleInE0ELS1A_0EEEEEENSN_INS5_IJSC_SC_SC_EEENS5_IJSX_SX_SX_EEEEENS5_IJNS4_10UnderscoreES1G_S1G_EEEEENS5_IJNS4_28SM100_TMA_2SM_LOAD_MULTICASTES1J_EEENS5_IJNS4_14ComposedLayoutINS4_7SwizzleILi2ELi4ELi3EEENS4_18smem_ptr_flag_bitsILi4EEENSN_INS5_IJNSA_ILi8EEESH_EEENS5_IJSH_SC_EEEEEEENSN_INS5_IJNS5_IJNS5_IJSQ_SC_EEENS5_IJSO_SB_EEEEEESC_NS5_IJSB_SC_EEEEEENS5_IJNS5_IJNS5_IJSV_SZ_EEESY_EEESX_NS5_IJSB_SZ_EEEEEEEEEEEvNS4_8identityENS5_IJNS4_18SM100_TMA_2SM_LOADES1J_EEES25_vS26_EENS_8epilogue10collective18CollectiveEpilogueINS2A_23Sm100TmaWarpSpecializedILi3ELi2ELi32ELb1ELb0EEEJNS5_IJSH_SG_SH_EEENS5_IJNSN_ISH_SC_EENSN_ISO_SC_EEEEENS_10bfloat16_tESM_S2J_SM_NS2A_6fusion15FusionCallbacksIS2E_NS2K_17LinearCombinationIS2J_fS2J_fLNS_15FloatRoundStyleE2EEES2F_S2I_JEEENS4_5SM1004TMEM4LOAD26SM100_TMEM_LOAD_32dp32b32xENS4_13SM90_TMA_LOADENS1L_IS1N_NS1O_ILi16EEENSN_INS5_IJS1Q_SO_EEENS5_IJSO_SC_EEEEEEENS4_39AutoVectorizingCopyWithAssumedAlignmentILi128EEENS4_14SM90_TMA_STOREES2Z_S31_S31_EEEvvEEEEvNT_6ParamsE --------------------------
	.section	.nv.constant0._ZN7cutlass13device_kernelINS_4gemm6kernel13GemmUniversalIN4cute5tupleIJiiiiEEENS1_10collective13CollectiveMmaINS1_46MainloopSm100TmaUmmaWarpSpecializedBlockScaledILi18ELi2ELi2ENS5_IJNS4_1CILi2EEESB_NSA_ILi1EEEEEEEENS5_IJNSA_ILi256EEENSA_ILi64EEENSA_ILi128EEEEEENS5_IJNS_12float_e2m1_tENS_13float_ue8m0_tEEEENS5_IJNS5_IJlSC_lEEENS4_6LayoutINS5_IJNS5_IJNS5_IJNSA_ILi32EEENSA_ILi4EEEEEEiEEESR_NS5_IJSC_iEEEEEENS5_IJNS5_IJNS5_IJNSA_ILi16EEESP_EEEiEEENS5_IJNS5_IJNSA_ILi0EEESC_EEENSA_ILi512EEEEEENS5_IJSX_iEEEEEEEEEEESL_S14_NS4_8TiledMMAINS4_8MMA_AtomIJNS4_23SM100_MMA_MXF4_2x1SM_SSISJ_SJ_fSK_Li256ELi64ELi32ELNS4_4UMMA5MajorE0ELS19_0ELNS18_7ScaleInE0ELS1A_0EEEEEENSN_INS5_IJSC_SC_SC_EEENS5_IJSX_SX_SX_EEEEENS5_IJNS4_10UnderscoreES1G_S1G_EEEEENS5_IJNS4_28SM100_TMA_2SM_LOAD_MULTICASTES1J_EEENS5_IJNS4_14ComposedLayoutINS4_7SwizzleILi2ELi4ELi3EEENS4_18smem_ptr_flag_bitsILi4EEENSN_INS5_IJNSA_ILi8EEESH_EEENS5_IJSH_SC_EEEEEEENSN_INS5_IJNS5_IJNS5_IJSQ_SC_EEENS5_IJSO_SB_EEEEEESC_NS5_IJSB_SC_EEEEEENS5_IJNS5_IJNS5_IJSV_SZ_EEESY_EEESX_NS5_IJSB_SZ_EEEEEEEEEEEvNS4_8identityENS5_IJNS4_18SM100_TMA_2SM_LOADES1J_EEES25_vS26_EENS_8epilogue10collective18CollectiveEpilogueINS2A_23Sm100TmaWarpSpecializedILi3ELi2ELi32ELb1ELb0EEEJNS5_IJSH_SG_SH_EEENS5_IJNSN_ISH_SC_EENSN_ISO_SC_EEEEENS_10bfloat16_tESM_S2J_SM_NS2A_6fusion15FusionCallbacksIS2E_NS2K_17LinearCombinationIS2J_fS2J_fLNS_15FloatRoundStyleE2EEES2F_S2I_JEEENS4_5SM1004TMEM4LOAD26SM100_TMEM_LOAD_32dp32b32xENS4_13SM90_TMA_LOADENS1L_IS1N_NS1O_ILi16EEENSN_INS5_IJS1Q_SO_EEENS5_IJSO_SC_EEEEEEENS4_39AutoVectorizingCopyWithAssumedAlignmentILi128EEENS4_14SM90_TMA_STOREES2Z_S31_S31_EEEvvEEEEvNT_6ParamsE,"a",@progbits
	.sectionflags	@""
	.align	4
.nv.constant0._ZN7cutlass13device_kernelINS_4gemm6kernel13GemmUniversalIN4cute5tupleIJiiiiEEENS1_10collective13CollectiveMmaINS1_46MainloopSm100TmaUmmaWarpSpecializedBlockScaledILi18ELi2ELi2ENS5_IJNS4_1CILi2EEESB_NSA_ILi1EEEEEEEENS5_IJNSA_ILi256EEENSA_ILi64EEENSA_ILi128EEEEEENS5_IJNS_12float_e2m1_tENS_13float_ue8m0_tEEEENS5_IJNS5_IJlSC_lEEENS4_6LayoutINS5_IJNS5_IJNS5_IJNSA_ILi32EEENSA_ILi4EEEEEEiEEESR_NS5_IJSC_iEEEEEENS5_IJNS5_IJNS5_IJNSA_ILi16EEESP_EEEiEEENS5_IJNS5_IJNSA_ILi0EEESC_EEENSA_ILi512EEEEEENS5_IJSX_iEEEEEEEEEEESL_S14_NS4_8TiledMMAINS4_8MMA_AtomIJNS4_23SM100_MMA_MXF4_2x1SM_SSISJ_SJ_fSK_Li256ELi64ELi32ELNS4_4UMMA5MajorE0ELS19_0ELNS18_7ScaleInE0ELS1A_0EEEEEENSN_INS5_IJSC_SC_SC_EEENS5_IJSX_SX_SX_EEEEENS5_IJNS4_10UnderscoreES1G_S1G_EEEEENS5_IJNS4_28SM100_TMA_2SM_LOAD_MULTICASTES1J_EEENS5_IJNS4_14ComposedLayoutINS4_7SwizzleILi2ELi4ELi3EEENS4_18smem_ptr_flag_bitsILi4EEENSN_INS5_IJNSA_ILi8EEESH_EEENS5_IJSH_SC_EEEEEEENSN_INS5_IJNS5_IJNS5_IJSQ_SC_EEENS5_IJSO_SB_EEEEEESC_NS5_IJSB_SC_EEEEEENS5_IJNS5_IJNS5_IJSV_SZ_EEESY_EEESX_NS5_IJSB_SZ_EEEEEEEEEEEvNS4_8identityENS5_IJNS4_18SM100_TMA_2SM_LOADES1J_EEES25_vS26_EENS_8epilogue10collective18CollectiveEpilogueINS2A_23Sm100TmaWarpSpecializedILi3ELi2ELi32ELb1ELb0EEEJNS5_IJSH_SG_SH_EEENS5_IJNSN_ISH_SC_EENSN_ISO_SC_EEEEENS_10bfloat16_tESM_S2J_SM_NS2A_6fusion15FusionCallbacksIS2E_NS2K_17LinearCombinationIS2J_fS2J_fLNS_15FloatRoundStyleE2EEES2F_S2I_JEEENS4_5SM1004TMEM4LOAD26SM100_TMEM_LOAD_32dp32b32xENS4_13SM90_TMA_LOADENS1L_IS1N_NS1O_ILi16EEENSN_INS5_IJS1Q_SO_EEENS5_IJSO_SC_EEEEEEENS4_39AutoVectorizingCopyWithAssumedAlignmentILi128EEENS4_14SM90_TMA_STOREES2Z_S31_S31_EEEvvEEEEvNT_6ParamsE:
	.zero		3968


//--------------------- SYMBOLS --------------------------

	.type		.nv.reservedSmem.offset0,@object
	.size		.nv.reservedSmem.offset0,0x4
	.type		.nv.reservedSmem.cap,@object
	.size		.nv.reservedSmem.cap,0x4
	.type		__assertfail,@function
